//
// Generated by NVIDIA NVVM Compiler
//
// Compiler Build ID: CL-36424714
// Cuda compilation tools, release 13.0, V13.0.88
// Based on NVVM 20.0.0
//

.version 9.0
.target sm_100
.address_size 64

	// .globl	_Z17forward_kernel_v2PKfS0_S0_iiiiiifPfS1_S1_
.extern .shared .align 16 .b8 sram[];

.visible .entry _Z17forward_kernel_v2PKfS0_S0_iiiiiifPfS1_S1_(
	.param .u64 .ptr .align 1 _Z17forward_kernel_v2PKfS0_S0_iiiiiifPfS1_S1__param_0,
	.param .u64 .ptr .align 1 _Z17forward_kernel_v2PKfS0_S0_iiiiiifPfS1_S1__param_1,
	.param .u64 .ptr .align 1 _Z17forward_kernel_v2PKfS0_S0_iiiiiifPfS1_S1__param_2,
	.param .u32 _Z17forward_kernel_v2PKfS0_S0_iiiiiifPfS1_S1__param_3,
	.param .u32 _Z17forward_kernel_v2PKfS0_S0_iiiiiifPfS1_S1__param_4,
	.param .u32 _Z17forward_kernel_v2PKfS0_S0_iiiiiifPfS1_S1__param_5,
	.param .u32 _Z17forward_kernel_v2PKfS0_S0_iiiiiifPfS1_S1__param_6,
	.param .u32 _Z17forward_kernel_v2PKfS0_S0_iiiiiifPfS1_S1__param_7,
	.param .u32 _Z17forward_kernel_v2PKfS0_S0_iiiiiifPfS1_S1__param_8,
	.param .f32 _Z17forward_kernel_v2PKfS0_S0_iiiiiifPfS1_S1__param_9,
	.param .u64 .ptr .align 1 _Z17forward_kernel_v2PKfS0_S0_iiiiiifPfS1_S1__param_10,
	.param .u64 .ptr .align 1 _Z17forward_kernel_v2PKfS0_S0_iiiiiifPfS1_S1__param_11,
	.param .u64 .ptr .align 1 _Z17forward_kernel_v2PKfS0_S0_iiiiiifPfS1_S1__param_12
)
{
	.reg .pred 	%p<76>;
	.reg .b32 	%r<353>;
	.reg .b32 	%f<398>;
	.reg .b64 	%rd<57>;

	ld.param.u64 	%rd8, [_Z17forward_kernel_v2PKfS0_S0_iiiiiifPfS1_S1__param_1];
	ld.param.u64 	%rd9, [_Z17forward_kernel_v2PKfS0_S0_iiiiiifPfS1_S1__param_2];
	ld.param.u32 	%r101, [_Z17forward_kernel_v2PKfS0_S0_iiiiiifPfS1_S1__param_4];
	ld.param.u32 	%r102, [_Z17forward_kernel_v2PKfS0_S0_iiiiiifPfS1_S1__param_5];
	ld.param.u32 	%r103, [_Z17forward_kernel_v2PKfS0_S0_iiiiiifPfS1_S1__param_6];
	ld.param.u32 	%r104, [_Z17forward_kernel_v2PKfS0_S0_iiiiiifPfS1_S1__param_7];
	ld.param.u32 	%r105, [_Z17forward_kernel_v2PKfS0_S0_iiiiiifPfS1_S1__param_8];
	ld.param.f32 	%f60, [_Z17forward_kernel_v2PKfS0_S0_iiiiiifPfS1_S1__param_9];
	ld.param.u64 	%rd10, [_Z17forward_kernel_v2PKfS0_S0_iiiiiifPfS1_S1__param_12];
	cvta.to.global.u64 	%rd1, %rd9;
	cvta.to.global.u64 	%rd2, %rd8;
	cvta.to.global.u64 	%rd3, %rd10;
	mul.lo.s32 	%r1, %r105, %r101;
	mul.lo.s32 	%r2, %r104, %r101;
	setp.lt.s32 	%p1, %r103, 1;
	@%p1 bra 	$L__BB0_32;
	ld.param.u32 	%r310, [_Z17forward_kernel_v2PKfS0_S0_iiiiiifPfS1_S1__param_3];
	mov.u32 	%r107, %ctaid.y;
	mul.lo.s32 	%r108, %r310, %r107;
	mov.u32 	%r109, %nctaid.y;
	mov.u32 	%r110, %ctaid.x;
	mul.lo.s32 	%r111, %r110, %r109;
	mad.lo.s32 	%r112, %r111, %r310, %r108;
	shl.b32 	%r113, %r1, 2;
	mov.u32 	%r114, sram;
	add.s32 	%r3, %r114, %r113;
	add.s32 	%r4, %r3, %r113;
	shl.b32 	%r115, %r2, 2;
	add.s32 	%r5, %r4, %r115;
	add.s32 	%r6, %r5, %r115;
	mov.u32 	%r116, %tid.x;
	mul.lo.s32 	%r7, %r101, %r116;
	mad.lo.s32 	%r8, %r112, %r101, %r7;
	add.s32 	%r9, %r112, %r116;
	mul.lo.s32 	%r10, %r104, %r116;
	add.s32 	%r11, %r101, -1;
	and.b32  	%r12, %r101, 7;
	add.s32 	%r13, %r12, -1;
	and.b32  	%r14, %r101, 3;
	add.s32 	%r15, %r14, -1;
	and.b32  	%r16, %r104, 7;
	add.s32 	%r17, %r16, -1;
	and.b32  	%r18, %r104, 3;
	and.b32  	%r19, %r101, 2147483640;
	and.b32  	%r20, %r101, 1;
	mul.f32 	%f1, %f60, 0f00000000;
	and.b32  	%r21, %r104, 2147483640;
	and.b32  	%r22, %r104, 1;
	mov.b32 	%r314, 0;
$L__BB0_2:
	setp.lt.s32 	%p2, %r101, 1;
	@%p2 bra 	$L__BB0_14;
	setp.lt.u32 	%p3, %r11, 7;
	mad.lo.s32 	%r317, %r314, %r1, %r8;
	mov.b32 	%r320, 0;
	@%p3 bra 	$L__BB0_6;
	ld.param.u32 	%r312, [_Z17forward_kernel_v2PKfS0_S0_iiiiiifPfS1_S1__param_8];
	mov.u32 	%r118, %tid.x;
	shl.b32 	%r119, %r118, 2;
	shl.b32 	%r120, %r312, 2;
	add.s32 	%r121, %r119, %r120;
	mov.u32 	%r122, sram;
	mad.lo.s32 	%r123, %r101, %r121, %r122;
	add.s32 	%r315, %r123, 16;
	and.b32  	%r124, %r101, 2147483640;
	neg.s32 	%r318, %r124;
	shl.b32 	%r125, %r7, 2;
	add.s32 	%r126, %r125, %r122;
	add.s32 	%r316, %r126, 16;
$L__BB0_5:
	.pragma "nounroll";
	ld.param.u64 	%rd51, [_Z17forward_kernel_v2PKfS0_S0_iiiiiifPfS1_S1__param_0];
	mul.wide.s32 	%rd11, %r317, 4;
	cvta.to.global.u64 	%rd12, %rd51;
	add.s64 	%rd13, %rd12, %rd11;
	add.s64 	%rd14, %rd3, %rd11;
	ld.global.f32 	%f61, [%rd13];
	st.shared.f32 	[%r316+-16], %f61;
	ld.global.f32 	%f62, [%rd14];
	st.shared.f32 	[%r315+-16], %f62;
	ld.global.f32 	%f63, [%rd13+4];
	st.shared.f32 	[%r316+-12], %f63;
	ld.global.f32 	%f64, [%rd14+4];
	st.shared.f32 	[%r315+-12], %f64;
	ld.global.f32 	%f65, [%rd13+8];
	st.shared.f32 	[%r316+-8], %f65;
	ld.global.f32 	%f66, [%rd14+8];
	st.shared.f32 	[%r315+-8], %f66;
	ld.global.f32 	%f67, [%rd13+12];
	st.shared.f32 	[%r316+-4], %f67;
	ld.global.f32 	%f68, [%rd14+12];
	st.shared.f32 	[%r315+-4], %f68;
	ld.global.f32 	%f69, [%rd13+16];
	st.shared.f32 	[%r316], %f69;
	ld.global.f32 	%f70, [%rd14+16];
	st.shared.f32 	[%r315], %f70;
	ld.global.f32 	%f71, [%rd13+20];
	st.shared.f32 	[%r316+4], %f71;
	ld.global.f32 	%f72, [%rd14+20];
	st.shared.f32 	[%r315+4], %f72;
	ld.global.f32 	%f73, [%rd13+24];
	st.shared.f32 	[%r316+8], %f73;
	ld.global.f32 	%f74, [%rd14+24];
	st.shared.f32 	[%r315+8], %f74;
	ld.global.f32 	%f75, [%rd13+28];
	st.shared.f32 	[%r316+12], %f75;
	ld.global.f32 	%f76, [%rd14+28];
	st.shared.f32 	[%r315+12], %f76;
	add.s32 	%r318, %r318, 8;
	add.s32 	%r317, %r317, 8;
	add.s32 	%r316, %r316, 32;
	add.s32 	%r315, %r315, 32;
	setp.ne.s32 	%p4, %r318, 0;
	mov.u32 	%r320, %r19;
	@%p4 bra 	$L__BB0_5;
$L__BB0_6:
	setp.eq.s32 	%p5, %r12, 0;
	@%p5 bra 	$L__BB0_14;
	setp.lt.u32 	%p6, %r13, 3;
	@%p6 bra 	$L__BB0_9;
	ld.param.u64 	%rd52, [_Z17forward_kernel_v2PKfS0_S0_iiiiiifPfS1_S1__param_0];
	mad.lo.s32 	%r127, %r314, %r1, %r8;
	add.s32 	%r128, %r127, %r320;
	cvta.to.global.u64 	%rd15, %rd52;
	mul.wide.s32 	%rd16, %r128, 4;
	add.s64 	%rd17, %rd15, %rd16;
	ld.global.f32 	%f77, [%rd17];
	add.s32 	%r129, %r320, %r7;
	shl.b32 	%r130, %r129, 2;
	mov.u32 	%r131, sram;
	add.s32 	%r132, %r131, %r130;
	st.shared.f32 	[%r132], %f77;
	add.s64 	%rd18, %rd3, %rd16;
	ld.global.f32 	%f78, [%rd18];
	add.s32 	%r133, %r3, %r130;
	st.shared.f32 	[%r133], %f78;
	ld.global.f32 	%f79, [%rd17+4];
	st.shared.f32 	[%r132+4], %f79;
	ld.global.f32 	%f80, [%rd18+4];
	st.shared.f32 	[%r133+4], %f80;
	ld.global.f32 	%f81, [%rd17+8];
	st.shared.f32 	[%r132+8], %f81;
	ld.global.f32 	%f82, [%rd18+8];
	st.shared.f32 	[%r133+8], %f82;
	ld.global.f32 	%f83, [%rd17+12];
	st.shared.f32 	[%r132+12], %f83;
	ld.global.f32 	%f84, [%rd18+12];
	st.shared.f32 	[%r133+12], %f84;
	add.s32 	%r320, %r320, 4;
$L__BB0_9:
	setp.eq.s32 	%p7, %r14, 0;
	@%p7 bra 	$L__BB0_14;
	setp.eq.s32 	%p8, %r15, 0;
	@%p8 bra 	$L__BB0_12;
	ld.param.u64 	%rd53, [_Z17forward_kernel_v2PKfS0_S0_iiiiiifPfS1_S1__param_0];
	mad.lo.s32 	%r134, %r314, %r1, %r8;
	add.s32 	%r135, %r134, %r320;
	cvta.to.global.u64 	%rd19, %rd53;
	mul.wide.s32 	%rd20, %r135, 4;
	add.s64 	%rd21, %rd19, %rd20;
	ld.global.f32 	%f85, [%rd21];
	add.s32 	%r136, %r320, %r7;
	shl.b32 	%r137, %r136, 2;
	mov.u32 	%r138, sram;
	add.s32 	%r139, %r138, %r137;
	st.shared.f32 	[%r139], %f85;
	add.s64 	%rd22, %rd3, %rd20;
	ld.global.f32 	%f86, [%rd22];
	add.s32 	%r140, %r3, %r137;
	st.shared.f32 	[%r140], %f86;
	ld.global.f32 	%f87, [%rd21+4];
	st.shared.f32 	[%r139+4], %f87;
	ld.global.f32 	%f88, [%rd22+4];
	st.shared.f32 	[%r140+4], %f88;
	add.s32 	%r320, %r320, 2;
$L__BB0_12:
	setp.eq.s32 	%p9, %r20, 0;
	@%p9 bra 	$L__BB0_14;
	ld.param.u64 	%rd54, [_Z17forward_kernel_v2PKfS0_S0_iiiiiifPfS1_S1__param_0];
	mad.lo.s32 	%r141, %r314, %r1, %r8;
	add.s32 	%r142, %r141, %r320;
	cvta.to.global.u64 	%rd23, %rd54;
	mul.wide.s32 	%rd24, %r142, 4;
	add.s64 	%rd25, %rd23, %rd24;
	ld.global.f32 	%f89, [%rd25];
	add.s32 	%r143, %r320, %r7;
	shl.b32 	%r144, %r143, 2;
	mov.u32 	%r145, sram;
	add.s32 	%r146, %r145, %r144;
	st.shared.f32 	[%r146], %f89;
	add.s64 	%rd26, %rd3, %rd24;
	ld.global.f32 	%f90, [%rd26];
	add.s32 	%r147, %r3, %r144;
	st.shared.f32 	[%r147], %f90;
$L__BB0_14:
	ld.param.u64 	%rd56, [_Z17forward_kernel_v2PKfS0_S0_iiiiiifPfS1_S1__param_11];
	ld.param.u64 	%rd55, [_Z17forward_kernel_v2PKfS0_S0_iiiiiifPfS1_S1__param_10];
	ld.param.u32 	%r313, [_Z17forward_kernel_v2PKfS0_S0_iiiiiifPfS1_S1__param_8];
	setp.lt.s32 	%p10, %r102, 1;
	bar.sync 	0;
	mad.lo.s32 	%r148, %r314, %r313, %r9;
	cvta.to.global.u64 	%rd27, %rd56;
	mul.wide.s32 	%rd28, %r148, 4;
	add.s64 	%rd4, %rd27, %rd28;
	cvta.to.global.u64 	%rd29, %rd55;
	add.s64 	%rd30, %rd29, %rd28;
	ld.global.f32 	%f363, [%rd30];
	@%p10 bra 	$L__BB0_19;
	ld.global.f32 	%f364, [%rd4];
	mov.b32 	%r322, 0;
$L__BB0_16:
	mov.f32 	%f6, %f364;
	@%p2 bra 	$L__BB0_42;
	setp.lt.u32 	%p12, %r11, 7;
	mad.lo.s32 	%r43, %r322, %r2, %r8;
	mov.b32 	%r324, 0;
	@%p12 bra 	$L__BB0_34;
	mov.b32 	%r331, 0;
	bra.uni 	$L__BB0_33;
$L__BB0_19:
	@%p2 bra 	$L__BB0_31;
	setp.lt.u32 	%p68, %r11, 7;
	mad.lo.s32 	%r41, %r314, %r1, %r8;
	mov.b32 	%r351, 0;
	@%p68 bra 	$L__BB0_23;
	mov.b32 	%r349, 0;
$L__BB0_22:
	.pragma "nounroll";
	add.s32 	%r294, %r349, %r7;
	shl.b32 	%r295, %r294, 2;
	add.s32 	%r296, %r3, %r295;
	ld.shared.f32 	%f332, [%r296];
	div.rn.f32 	%f333, %f332, %f363;
	add.s32 	%r297, %r41, %r349;
	mul.wide.s32 	%rd43, %r297, 4;
	add.s64 	%rd44, %rd3, %rd43;
	st.global.f32 	[%rd44], %f333;
	ld.shared.f32 	%f334, [%r296+4];
	div.rn.f32 	%f335, %f334, %f363;
	st.global.f32 	[%rd44+4], %f335;
	ld.shared.f32 	%f336, [%r296+8];
	div.rn.f32 	%f337, %f336, %f363;
	st.global.f32 	[%rd44+8], %f337;
	ld.shared.f32 	%f338, [%r296+12];
	div.rn.f32 	%f339, %f338, %f363;
	st.global.f32 	[%rd44+12], %f339;
	ld.shared.f32 	%f340, [%r296+16];
	div.rn.f32 	%f341, %f340, %f363;
	st.global.f32 	[%rd44+16], %f341;
	ld.shared.f32 	%f342, [%r296+20];
	div.rn.f32 	%f343, %f342, %f363;
	st.global.f32 	[%rd44+20], %f343;
	ld.shared.f32 	%f344, [%r296+24];
	div.rn.f32 	%f345, %f344, %f363;
	st.global.f32 	[%rd44+24], %f345;
	ld.shared.f32 	%f346, [%r296+28];
	div.rn.f32 	%f347, %f346, %f363;
	st.global.f32 	[%rd44+28], %f347;
	add.s32 	%r349, %r349, 8;
	setp.ne.s32 	%p69, %r349, %r19;
	mov.u32 	%r351, %r19;
	@%p69 bra 	$L__BB0_22;
$L__BB0_23:
	setp.eq.s32 	%p70, %r12, 0;
	@%p70 bra 	$L__BB0_31;
	setp.lt.u32 	%p71, %r13, 3;
	@%p71 bra 	$L__BB0_26;
	add.s32 	%r298, %r351, %r7;
	shl.b32 	%r299, %r298, 2;
	add.s32 	%r300, %r3, %r299;
	ld.shared.f32 	%f348, [%r300];
	div.rn.f32 	%f349, %f348, %f363;
	add.s32 	%r301, %r41, %r351;
	mul.wide.s32 	%rd45, %r301, 4;
	add.s64 	%rd46, %rd3, %rd45;
	st.global.f32 	[%rd46], %f349;
	ld.shared.f32 	%f350, [%r300+4];
	div.rn.f32 	%f351, %f350, %f363;
	st.global.f32 	[%rd46+4], %f351;
	ld.shared.f32 	%f352, [%r300+8];
	div.rn.f32 	%f353, %f352, %f363;
	st.global.f32 	[%rd46+8], %f353;
	ld.shared.f32 	%f354, [%r300+12];
	div.rn.f32 	%f355, %f354, %f363;
	st.global.f32 	[%rd46+12], %f355;
	add.s32 	%r351, %r351, 4;
$L__BB0_26:
	setp.eq.s32 	%p72, %r14, 0;
	@%p72 bra 	$L__BB0_31;
	setp.eq.s32 	%p73, %r15, 0;
	@%p73 bra 	$L__BB0_29;
	add.s32 	%r302, %r351, %r7;
	shl.b32 	%r303, %r302, 2;
	add.s32 	%r304, %r3, %r303;
	ld.shared.f32 	%f356, [%r304];
	div.rn.f32 	%f357, %f356, %f363;
	add.s32 	%r305, %r41, %r351;
	mul.wide.s32 	%rd47, %r305, 4;
	add.s64 	%rd48, %rd3, %rd47;
	st.global.f32 	[%rd48], %f357;
	ld.shared.f32 	%f358, [%r304+4];
	div.rn.f32 	%f359, %f358, %f363;
	st.global.f32 	[%rd48+4], %f359;
	add.s32 	%r351, %r351, 2;
$L__BB0_29:
	setp.eq.s32 	%p74, %r20, 0;
	@%p74 bra 	$L__BB0_31;
	add.s32 	%r306, %r351, %r7;
	shl.b32 	%r307, %r306, 2;
	add.s32 	%r308, %r3, %r307;
	ld.shared.f32 	%f360, [%r308];
	div.rn.f32 	%f361, %f360, %f363;
	add.s32 	%r309, %r41, %r351;
	mul.wide.s32 	%rd49, %r309, 4;
	add.s64 	%rd50, %rd3, %rd49;
	st.global.f32 	[%rd50], %f361;
$L__BB0_31:
	ld.param.u32 	%r311, [_Z17forward_kernel_v2PKfS0_S0_iiiiiifPfS1_S1__param_6];
	bar.sync 	0;
	add.s32 	%r314, %r314, 1;
	setp.ne.s32 	%p75, %r314, %r311;
	@%p75 bra 	$L__BB0_2;
$L__BB0_32:
	ret;
$L__BB0_33:
	.pragma "nounroll";
	add.s32 	%r152, %r43, %r331;
	mul.wide.s32 	%rd31, %r152, 4;
	add.s64 	%rd32, %rd2, %rd31;
	ld.global.f32 	%f91, [%rd32];
	add.s32 	%r153, %r331, %r7;
	shl.b32 	%r154, %r153, 2;
	add.s32 	%r155, %r4, %r154;
	st.shared.f32 	[%r155], %f91;
	add.s64 	%rd33, %rd1, %rd31;
	ld.global.f32 	%f92, [%rd33];
	add.s32 	%r156, %r5, %r154;
	st.shared.f32 	[%r156], %f92;
	ld.global.f32 	%f93, [%rd32+4];
	st.shared.f32 	[%r155+4], %f93;
	ld.global.f32 	%f94, [%rd33+4];
	st.shared.f32 	[%r156+4], %f94;
	ld.global.f32 	%f95, [%rd32+8];
	st.shared.f32 	[%r155+8], %f95;
	ld.global.f32 	%f96, [%rd33+8];
	st.shared.f32 	[%r156+8], %f96;
	ld.global.f32 	%f97, [%rd32+12];
	st.shared.f32 	[%r155+12], %f97;
	ld.global.f32 	%f98, [%rd33+12];
	st.shared.f32 	[%r156+12], %f98;
	ld.global.f32 	%f99, [%rd32+16];
	st.shared.f32 	[%r155+16], %f99;
	ld.global.f32 	%f100, [%rd33+16];
	st.shared.f32 	[%r156+16], %f100;
	ld.global.f32 	%f101, [%rd32+20];
	st.shared.f32 	[%r155+20], %f101;
	ld.global.f32 	%f102, [%rd33+20];
	st.shared.f32 	[%r156+20], %f102;
	ld.global.f32 	%f103, [%rd32+24];
	st.shared.f32 	[%r155+24], %f103;
	ld.global.f32 	%f104, [%rd33+24];
	st.shared.f32 	[%r156+24], %f104;
	ld.global.f32 	%f105, [%rd32+28];
	st.shared.f32 	[%r155+28], %f105;
	ld.global.f32 	%f106, [%rd33+28];
	st.shared.f32 	[%r156+28], %f106;
	add.s32 	%r331, %r331, 8;
	setp.eq.s32 	%p13, %r331, %r19;
	mov.u32 	%r324, %r19;
	@%p13 bra 	$L__BB0_34;
	bra.uni 	$L__BB0_33;
$L__BB0_34:
	setp.eq.s32 	%p14, %r12, 0;
	@%p14 bra 	$L__BB0_42;
	setp.lt.u32 	%p15, %r13, 3;
	@%p15 bra 	$L__BB0_37;
	add.s32 	%r157, %r43, %r324;
	mul.wide.s32 	%rd34, %r157, 4;
	add.s64 	%rd35, %rd2, %rd34;
	ld.global.f32 	%f107, [%rd35];
	add.s32 	%r158, %r324, %r7;
	shl.b32 	%r159, %r158, 2;
	add.s32 	%r160, %r4, %r159;
	st.shared.f32 	[%r160], %f107;
	add.s64 	%rd36, %rd1, %rd34;
	ld.global.f32 	%f108, [%rd36];
	add.s32 	%r161, %r5, %r159;
	st.shared.f32 	[%r161], %f108;
	ld.global.f32 	%f109, [%rd35+4];
	st.shared.f32 	[%r160+4], %f109;
	ld.global.f32 	%f110, [%rd36+4];
	st.shared.f32 	[%r161+4], %f110;
	ld.global.f32 	%f111, [%rd35+8];
	st.shared.f32 	[%r160+8], %f111;
	ld.global.f32 	%f112, [%rd36+8];
	st.shared.f32 	[%r161+8], %f112;
	ld.global.f32 	%f113, [%rd35+12];
	st.shared.f32 	[%r160+12], %f113;
	ld.global.f32 	%f114, [%rd36+12];
	st.shared.f32 	[%r161+12], %f114;
	add.s32 	%r324, %r324, 4;
$L__BB0_37:
	setp.eq.s32 	%p16, %r14, 0;
	@%p16 bra 	$L__BB0_42;
	setp.eq.s32 	%p17, %r15, 0;
	@%p17 bra 	$L__BB0_40;
	add.s32 	%r162, %r43, %r324;
	mul.wide.s32 	%rd37, %r162, 4;
	add.s64 	%rd38, %rd2, %rd37;
	ld.global.f32 	%f115, [%rd38];
	add.s32 	%r163, %r324, %r7;
	shl.b32 	%r164, %r163, 2;
	add.s32 	%r165, %r4, %r164;
	st.shared.f32 	[%r165], %f115;
	add.s64 	%rd39, %rd1, %rd37;
	ld.global.f32 	%f116, [%rd39];
	add.s32 	%r166, %r5, %r164;
	st.shared.f32 	[%r166], %f116;
	ld.global.f32 	%f117, [%rd38+4];
	st.shared.f32 	[%r165+4], %f117;
	ld.global.f32 	%f118, [%rd39+4];
	st.shared.f32 	[%r166+4], %f118;
	add.s32 	%r324, %r324, 2;
$L__BB0_40:
	setp.eq.s32 	%p18, %r20, 0;
	@%p18 bra 	$L__BB0_42;
	add.s32 	%r167, %r43, %r324;
	mul.wide.s32 	%rd40, %r167, 4;
	add.s64 	%rd41, %rd2, %rd40;
	ld.global.f32 	%f119, [%rd41];
	add.s32 	%r168, %r324, %r7;
	shl.b32 	%r169, %r168, 2;
	add.s32 	%r170, %r4, %r169;
	st.shared.f32 	[%r170], %f119;
	add.s64 	%rd42, %rd1, %rd40;
	ld.global.f32 	%f120, [%rd42];
	add.s32 	%r171, %r5, %r169;
	st.shared.f32 	[%r171], %f120;
$L__BB0_42:
	setp.lt.s32 	%p19, %r104, 1;
	mov.f32 	%f381, 0fFF800000;
	@%p19 bra 	$L__BB0_68;
	@%p2 bra 	$L__BB0_57;
	mov.f32 	%f381, 0fFF800000;
	mov.b32 	%r326, 0;
$L__BB0_45:
	setp.lt.u32 	%p32, %r11, 7;
	mul.lo.s32 	%r50, %r326, %r101;
	mov.f32 	%f373, 0f00000000;
	mov.b32 	%r329, 0;
	@%p32 bra 	$L__BB0_48;
	mov.f32 	%f373, 0f00000000;
	mov.b32 	%r327, 0;
$L__BB0_47:
	.pragma "nounroll";
	add.s32 	%r189, %r327, %r7;
	shl.b32 	%r190, %r189, 2;
	mov.u32 	%r191, sram;
	add.s32 	%r192, %r191, %r190;
	ld.shared.f32 	%f131, [%r192];
	add.s32 	%r193, %r327, %r50;
	shl.b32 	%r194, %r193, 2;
	add.s32 	%r195, %r4, %r194;
	ld.shared.f32 	%f132, [%r195];
	fma.rn.f32 	%f133, %f131, %f132, %f373;
	ld.shared.f32 	%f134, [%r192+4];
	ld.shared.f32 	%f135, [%r195+4];
	fma.rn.f32 	%f136, %f134, %f135, %f133;
	ld.shared.f32 	%f137, [%r192+8];
	ld.shared.f32 	%f138, [%r195+8];
	fma.rn.f32 	%f139, %f137, %f138, %f136;
	ld.shared.f32 	%f140, [%r192+12];
	ld.shared.f32 	%f141, [%r195+12];
	fma.rn.f32 	%f142, %f140, %f141, %f139;
	ld.shared.f32 	%f143, [%r192+16];
	ld.shared.f32 	%f144, [%r195+16];
	fma.rn.f32 	%f145, %f143, %f144, %f142;
	ld.shared.f32 	%f146, [%r192+20];
	ld.shared.f32 	%f147, [%r195+20];
	fma.rn.f32 	%f148, %f146, %f147, %f145;
	ld.shared.f32 	%f149, [%r192+24];
	ld.shared.f32 	%f150, [%r195+24];
	fma.rn.f32 	%f151, %f149, %f150, %f148;
	ld.shared.f32 	%f152, [%r192+28];
	ld.shared.f32 	%f153, [%r195+28];
	fma.rn.f32 	%f373, %f152, %f153, %f151;
	add.s32 	%r327, %r327, 8;
	setp.ne.s32 	%p33, %r327, %r19;
	mov.u32 	%r329, %r19;
	@%p33 bra 	$L__BB0_47;
$L__BB0_48:
	setp.eq.s32 	%p34, %r12, 0;
	@%p34 bra 	$L__BB0_56;
	setp.lt.u32 	%p35, %r13, 3;
	@%p35 bra 	$L__BB0_51;
	add.s32 	%r196, %r329, %r7;
	shl.b32 	%r197, %r196, 2;
	mov.u32 	%r198, sram;
	add.s32 	%r199, %r198, %r197;
	ld.shared.f32 	%f155, [%r199];
	add.s32 	%r200, %r329, %r50;
	shl.b32 	%r201, %r200, 2;
	add.s32 	%r202, %r4, %r201;
	ld.shared.f32 	%f156, [%r202];
	fma.rn.f32 	%f157, %f155, %f156, %f373;
	ld.shared.f32 	%f158, [%r199+4];
	ld.shared.f32 	%f159, [%r202+4];
	fma.rn.f32 	%f160, %f158, %f159, %f157;
	ld.shared.f32 	%f161, [%r199+8];
	ld.shared.f32 	%f162, [%r202+8];
	fma.rn.f32 	%f163, %f161, %f162, %f160;
	ld.shared.f32 	%f164, [%r199+12];
	ld.shared.f32 	%f165, [%r202+12];
	fma.rn.f32 	%f373, %f164, %f165, %f163;
	add.s32 	%r329, %r329, 4;
$L__BB0_51:
	setp.eq.s32 	%p36, %r14, 0;
	@%p36 bra 	$L__BB0_56;
	setp.eq.s32 	%p37, %r15, 0;
	@%p37 bra 	$L__BB0_54;
	add.s32 	%r203, %r329, %r7;
	shl.b32 	%r204, %r203, 2;
	mov.u32 	%r205, sram;
	add.s32 	%r206, %r205, %r204;
	ld.shared.f32 	%f167, [%r206];
	add.s32 	%r207, %r329, %r50;
	shl.b32 	%r208, %r207, 2;
	add.s32 	%r209, %r4, %r208;
	ld.shared.f32 	%f168, [%r209];
	fma.rn.f32 	%f169, %f167, %f168, %f373;
	ld.shared.f32 	%f170, [%r206+4];
	ld.shared.f32 	%f171, [%r209+4];
	fma.rn.f32 	%f373, %f170, %f171, %f169;
	add.s32 	%r329, %r329, 2;
$L__BB0_54:
	setp.eq.s32 	%p38, %r20, 0;
	@%p38 bra 	$L__BB0_56;
	add.s32 	%r210, %r329, %r7;
	shl.b32 	%r211, %r210, 2;
	mov.u32 	%r212, sram;
	add.s32 	%r213, %r212, %r211;
	ld.shared.f32 	%f172, [%r213];
	add.s32 	%r214, %r329, %r50;
	shl.b32 	%r215, %r214, 2;
	add.s32 	%r216, %r4, %r215;
	ld.shared.f32 	%f173, [%r216];
	fma.rn.f32 	%f373, %f172, %f173, %f373;
$L__BB0_56:
	mul.f32 	%f174, %f60, %f373;
	add.s32 	%r217, %r326, %r10;
	shl.b32 	%r218, %r217, 2;
	add.s32 	%r219, %r6, %r218;
	st.shared.f32 	[%r219], %f174;
	setp.gt.f32 	%p39, %f174, %f381;
	selp.f32 	%f381, %f174, %f381, %p39;
	add.s32 	%r326, %r326, 1;
	setp.eq.s32 	%p40, %r326, %r104;
	@%p40 bra 	$L__BB0_68;
	bra.uni 	$L__BB0_45;
$L__BB0_57:
	setp.lt.u32 	%p21, %r104, 8;
	mov.f32 	%f381, 0fFF800000;
	mov.b32 	%r334, 0;
	@%p21 bra 	$L__BB0_60;
	mov.f32 	%f381, 0fFF800000;
	mov.b32 	%r332, 0;
$L__BB0_59:
	.pragma "nounroll";
	add.s32 	%r174, %r332, %r10;
	shl.b32 	%r175, %r174, 2;
	add.s32 	%r176, %r6, %r175;
	st.shared.f32 	[%r176], %f1;
	setp.gt.f32 	%p22, %f1, %f381;
	selp.f32 	%f381, %f1, %f381, %p22;
	st.shared.f32 	[%r176+4], %f1;
	st.shared.f32 	[%r176+8], %f1;
	st.shared.f32 	[%r176+12], %f1;
	st.shared.f32 	[%r176+16], %f1;
	st.shared.f32 	[%r176+20], %f1;
	st.shared.f32 	[%r176+24], %f1;
	st.shared.f32 	[%r176+28], %f1;
	add.s32 	%r332, %r332, 8;
	setp.ne.s32 	%p23, %r332, %r21;
	mov.u32 	%r334, %r21;
	@%p23 bra 	$L__BB0_59;
$L__BB0_60:
	setp.eq.s32 	%p24, %r16, 0;
	@%p24 bra 	$L__BB0_68;
	setp.lt.u32 	%p25, %r17, 3;
	@%p25 bra 	$L__BB0_63;
	add.s32 	%r177, %r334, %r10;
	shl.b32 	%r178, %r177, 2;
	add.s32 	%r179, %r6, %r178;
	st.shared.f32 	[%r179], %f1;
	setp.gt.f32 	%p26, %f1, %f381;
	selp.f32 	%f381, %f1, %f381, %p26;
	st.shared.f32 	[%r179+4], %f1;
	st.shared.f32 	[%r179+8], %f1;
	st.shared.f32 	[%r179+12], %f1;
	add.s32 	%r334, %r334, 4;
$L__BB0_63:
	setp.eq.s32 	%p27, %r18, 0;
	@%p27 bra 	$L__BB0_68;
	setp.eq.s32 	%p28, %r18, 1;
	@%p28 bra 	$L__BB0_66;
	add.s32 	%r180, %r334, %r10;
	shl.b32 	%r181, %r180, 2;
	add.s32 	%r182, %r6, %r181;
	st.shared.f32 	[%r182], %f1;
	setp.gt.f32 	%p29, %f1, %f381;
	selp.f32 	%f381, %f1, %f381, %p29;
	st.shared.f32 	[%r182+4], %f1;
	add.s32 	%r334, %r334, 2;
$L__BB0_66:
	setp.eq.s32 	%p30, %r22, 0;
	@%p30 bra 	$L__BB0_68;
	add.s32 	%r183, %r334, %r10;
	shl.b32 	%r184, %r183, 2;
	add.s32 	%r185, %r6, %r184;
	st.shared.f32 	[%r185], %f1;
	setp.gt.f32 	%p31, %f1, %f381;
	selp.f32 	%f381, %f1, %f381, %p31;
$L__BB0_68:
	max.f32 	%f364, %f6, %f381;
	mov.f32 	%f389, 0f00000000;
	@%p19 bra 	$L__BB0_80;
	setp.lt.u32 	%p42, %r104, 8;
	mov.f32 	%f389, 0f00000000;
	mov.b32 	%r338, 0;
	@%p42 bra 	$L__BB0_72;
	mov.f32 	%f389, 0f00000000;
	mov.b32 	%r336, 0;
$L__BB0_71:
	.pragma "nounroll";
	add.s32 	%r222, %r336, %r10;
	shl.b32 	%r223, %r222, 2;
	add.s32 	%r224, %r6, %r223;
	ld.shared.f32 	%f179, [%r224];
	sub.f32 	%f180, %f179, %f364;
	mul.f32 	%f181, %f180, 0f3FB8AA3B;
	ex2.approx.f32 	%f182, %f181;
	st.shared.f32 	[%r224], %f182;
	add.f32 	%f183, %f389, %f182;
	ld.shared.f32 	%f184, [%r224+4];
	sub.f32 	%f185, %f184, %f364;
	mul.f32 	%f186, %f185, 0f3FB8AA3B;
	ex2.approx.f32 	%f187, %f186;
	st.shared.f32 	[%r224+4], %f187;
	add.f32 	%f188, %f183, %f187;
	ld.shared.f32 	%f189, [%r224+8];
	sub.f32 	%f190, %f189, %f364;
	mul.f32 	%f191, %f190, 0f3FB8AA3B;
	ex2.approx.f32 	%f192, %f191;
	st.shared.f32 	[%r224+8], %f192;
	add.f32 	%f193, %f188, %f192;
	ld.shared.f32 	%f194, [%r224+12];
	sub.f32 	%f195, %f194, %f364;
	mul.f32 	%f196, %f195, 0f3FB8AA3B;
	ex2.approx.f32 	%f197, %f196;
	st.shared.f32 	[%r224+12], %f197;
	add.f32 	%f198, %f193, %f197;
	ld.shared.f32 	%f199, [%r224+16];
	sub.f32 	%f200, %f199, %f364;
	mul.f32 	%f201, %f200, 0f3FB8AA3B;
	ex2.approx.f32 	%f202, %f201;
	st.shared.f32 	[%r224+16], %f202;
	add.f32 	%f203, %f198, %f202;
	ld.shared.f32 	%f204, [%r224+20];
	sub.f32 	%f205, %f204, %f364;
	mul.f32 	%f206, %f205, 0f3FB8AA3B;
	ex2.approx.f32 	%f207, %f206;
	st.shared.f32 	[%r224+20], %f207;
	add.f32 	%f208, %f203, %f207;
	ld.shared.f32 	%f209, [%r224+24];
	sub.f32 	%f210, %f209, %f364;
	mul.f32 	%f211, %f210, 0f3FB8AA3B;
	ex2.approx.f32 	%f212, %f211;
	st.shared.f32 	[%r224+24], %f212;
	add.f32 	%f213, %f208, %f212;
	ld.shared.f32 	%f214, [%r224+28];
	sub.f32 	%f215, %f214, %f364;
	mul.f32 	%f216, %f215, 0f3FB8AA3B;
	ex2.approx.f32 	%f217, %f216;
	st.shared.f32 	[%r224+28], %f217;
	add.f32 	%f389, %f213, %f217;
	add.s32 	%r336, %r336, 8;
	setp.ne.s32 	%p43, %r336, %r21;
	mov.u32 	%r338, %r21;
	@%p43 bra 	$L__BB0_71;
$L__BB0_72:
	setp.eq.s32 	%p44, %r16, 0;
	@%p44 bra 	$L__BB0_80;
	setp.lt.u32 	%p45, %r17, 3;
	@%p45 bra 	$L__BB0_75;
	add.s32 	%r225, %r338, %r10;
	shl.b32 	%r226, %r225, 2;
	add.s32 	%r227, %r6, %r226;
	ld.shared.f32 	%f219, [%r227];
	sub.f32 	%f220, %f219, %f364;
	mul.f32 	%f221, %f220, 0f3FB8AA3B;
	ex2.approx.f32 	%f222, %f221;
	st.shared.f32 	[%r227], %f222;
	add.f32 	%f223, %f389, %f222;
	ld.shared.f32 	%f224, [%r227+4];
	sub.f32 	%f225, %f224, %f364;
	mul.f32 	%f226, %f225, 0f3FB8AA3B;
	ex2.approx.f32 	%f227, %f226;
	st.shared.f32 	[%r227+4], %f227;
	add.f32 	%f228, %f223, %f227;
	ld.shared.f32 	%f229, [%r227+8];
	sub.f32 	%f230, %f229, %f364;
	mul.f32 	%f231, %f230, 0f3FB8AA3B;
	ex2.approx.f32 	%f232, %f231;
	st.shared.f32 	[%r227+8], %f232;
	add.f32 	%f233, %f228, %f232;
	ld.shared.f32 	%f234, [%r227+12];
	sub.f32 	%f235, %f234, %f364;
	mul.f32 	%f236, %f235, 0f3FB8AA3B;
	ex2.approx.f32 	%f237, %f236;
	st.shared.f32 	[%r227+12], %f237;
	add.f32 	%f389, %f233, %f237;
	add.s32 	%r338, %r338, 4;
$L__BB0_75:
	setp.eq.s32 	%p46, %r18, 0;
	@%p46 bra 	$L__BB0_80;
	setp.eq.s32 	%p47, %r18, 1;
	@%p47 bra 	$L__BB0_78;
	add.s32 	%r228, %r338, %r10;
	shl.b32 	%r229, %r228, 2;
	add.s32 	%r230, %r6, %r229;
	ld.shared.f32 	%f239, [%r230];
	sub.f32 	%f240, %f239, %f364;
	mul.f32 	%f241, %f240, 0f3FB8AA3B;
	ex2.approx.f32 	%f242, %f241;
	st.shared.f32 	[%r230], %f242;
	add.f32 	%f243, %f389, %f242;
	ld.shared.f32 	%f244, [%r230+4];
	sub.f32 	%f245, %f244, %f364;
	mul.f32 	%f246, %f245, 0f3FB8AA3B;
	ex2.approx.f32 	%f247, %f246;
	st.shared.f32 	[%r230+4], %f247;
	add.f32 	%f389, %f243, %f247;
	add.s32 	%r338, %r338, 2;
$L__BB0_78:
	setp.eq.s32 	%p48, %r22, 0;
	@%p48 bra 	$L__BB0_80;
	add.s32 	%r231, %r338, %r10;
	shl.b32 	%r232, %r231, 2;
	add.s32 	%r233, %r6, %r232;
	ld.shared.f32 	%f248, [%r233];
	sub.f32 	%f249, %f248, %f364;
	mul.f32 	%f250, %f249, 0f3FB8AA3B;
	ex2.approx.f32 	%f251, %f250;
	st.shared.f32 	[%r233], %f251;
	add.f32 	%f389, %f389, %f251;
$L__BB0_80:
	sub.f32 	%f252, %f6, %f364;
	mul.f32 	%f253, %f252, 0f3FB8AA3B;
	ex2.approx.f32 	%f46, %f253;
	fma.rn.f32 	%f363, %f363, %f46, %f389;
	@%p2 bra 	$L__BB0_106;
	@%p19 bra 	$L__BB0_95;
	mov.b32 	%r340, 0;
$L__BB0_83:
	setp.lt.u32 	%p58, %r104, 8;
	mov.f32 	%f397, 0f00000000;
	mov.b32 	%r343, 0;
	@%p58 bra 	$L__BB0_86;
	mov.f32 	%f397, 0f00000000;
	mov.b32 	%r341, 0;
$L__BB0_85:
	.pragma "nounroll";
	add.s32 	%r251, %r341, %r10;
	shl.b32 	%r252, %r251, 2;
	add.s32 	%r253, %r6, %r252;
	ld.shared.f32 	%f287, [%r253];
	mad.lo.s32 	%r254, %r341, %r101, %r340;
	shl.b32 	%r255, %r254, 2;
	add.s32 	%r256, %r5, %r255;
	ld.shared.f32 	%f288, [%r256];
	fma.rn.f32 	%f289, %f287, %f288, %f397;
	ld.shared.f32 	%f290, [%r253+4];
	shl.b32 	%r257, %r101, 2;
	add.s32 	%r258, %r256, %r257;
	ld.shared.f32 	%f291, [%r258];
	fma.rn.f32 	%f292, %f290, %f291, %f289;
	ld.shared.f32 	%f293, [%r253+8];
	add.s32 	%r259, %r258, %r257;
	ld.shared.f32 	%f294, [%r259];
	fma.rn.f32 	%f295, %f293, %f294, %f292;
	ld.shared.f32 	%f296, [%r253+12];
	add.s32 	%r260, %r259, %r257;
	ld.shared.f32 	%f297, [%r260];
	fma.rn.f32 	%f298, %f296, %f297, %f295;
	ld.shared.f32 	%f299, [%r253+16];
	add.s32 	%r261, %r260, %r257;
	ld.shared.f32 	%f300, [%r261];
	fma.rn.f32 	%f301, %f299, %f300, %f298;
	ld.shared.f32 	%f302, [%r253+20];
	add.s32 	%r262, %r261, %r257;
	ld.shared.f32 	%f303, [%r262];
	fma.rn.f32 	%f304, %f302, %f303, %f301;
	ld.shared.f32 	%f305, [%r253+24];
	add.s32 	%r263, %r262, %r257;
	ld.shared.f32 	%f306, [%r263];
	fma.rn.f32 	%f307, %f305, %f306, %f304;
	ld.shared.f32 	%f308, [%r253+28];
	add.s32 	%r264, %r263, %r257;
	ld.shared.f32 	%f309, [%r264];
	fma.rn.f32 	%f397, %f308, %f309, %f307;
	add.s32 	%r341, %r341, 8;
	setp.ne.s32 	%p59, %r341, %r21;
	mov.u32 	%r343, %r21;
	@%p59 bra 	$L__BB0_85;
$L__BB0_86:
	setp.eq.s32 	%p60, %r16, 0;
	@%p60 bra 	$L__BB0_94;
	setp.lt.u32 	%p61, %r17, 3;
	@%p61 bra 	$L__BB0_89;
	add.s32 	%r265, %r343, %r10;
	shl.b32 	%r266, %r265, 2;
	add.s32 	%r267, %r6, %r266;
	ld.shared.f32 	%f311, [%r267];
	mad.lo.s32 	%r268, %r343, %r101, %r340;
	shl.b32 	%r269, %r268, 2;
	add.s32 	%r270, %r5, %r269;
	ld.shared.f32 	%f312, [%r270];
	fma.rn.f32 	%f313, %f311, %f312, %f397;
	ld.shared.f32 	%f314, [%r267+4];
	shl.b32 	%r271, %r101, 2;
	add.s32 	%r272, %r270, %r271;
	ld.shared.f32 	%f315, [%r272];
	fma.rn.f32 	%f316, %f314, %f315, %f313;
	ld.shared.f32 	%f317, [%r267+8];
	add.s32 	%r273, %r272, %r271;
	ld.shared.f32 	%f318, [%r273];
	fma.rn.f32 	%f319, %f317, %f318, %f316;
	ld.shared.f32 	%f320, [%r267+12];
	add.s32 	%r274, %r273, %r271;
	ld.shared.f32 	%f321, [%r274];
	fma.rn.f32 	%f397, %f320, %f321, %f319;
	add.s32 	%r343, %r343, 4;
$L__BB0_89:
	setp.eq.s32 	%p62, %r18, 0;
	@%p62 bra 	$L__BB0_94;
	setp.eq.s32 	%p63, %r18, 1;
	@%p63 bra 	$L__BB0_92;
	add.s32 	%r275, %r343, %r10;
	shl.b32 	%r276, %r275, 2;
	add.s32 	%r277, %r6, %r276;
	ld.shared.f32 	%f323, [%r277];
	mad.lo.s32 	%r278, %r343, %r101, %r340;
	shl.b32 	%r279, %r278, 2;
	add.s32 	%r280, %r5, %r279;
	ld.shared.f32 	%f324, [%r280];
	fma.rn.f32 	%f325, %f323, %f324, %f397;
	ld.shared.f32 	%f326, [%r277+4];
	shl.b32 	%r281, %r101, 2;
	add.s32 	%r282, %r280, %r281;
	ld.shared.f32 	%f327, [%r282];
	fma.rn.f32 	%f397, %f326, %f327, %f325;
	add.s32 	%r343, %r343, 2;
$L__BB0_92:
	setp.eq.s32 	%p64, %r22, 0;
	@%p64 bra 	$L__BB0_94;
	add.s32 	%r283, %r343, %r10;
	shl.b32 	%r284, %r283, 2;
	add.s32 	%r285, %r6, %r284;
	ld.shared.f32 	%f328, [%r285];
	mad.lo.s32 	%r286, %r343, %r101, %r340;
	shl.b32 	%r287, %r286, 2;
	add.s32 	%r288, %r5, %r287;
	ld.shared.f32 	%f329, [%r288];
	fma.rn.f32 	%f397, %f328, %f329, %f397;
$L__BB0_94:
	add.s32 	%r289, %r340, %r7;
	shl.b32 	%r290, %r289, 2;
	add.s32 	%r291, %r3, %r290;
	ld.shared.f32 	%f330, [%r291];
	fma.rn.f32 	%f331, %f46, %f330, %f397;
	st.shared.f32 	[%r291], %f331;
	add.s32 	%r340, %r340, 1;
	setp.eq.s32 	%p65, %r340, %r101;
	@%p65 bra 	$L__BB0_106;
	bra.uni 	$L__BB0_83;
$L__BB0_95:
	setp.lt.u32 	%p51, %r11, 7;
	mov.b32 	%r347, 0;
	@%p51 bra 	$L__BB0_98;
	mov.b32 	%r345, 0;
$L__BB0_97:
	.pragma "nounroll";
	add.s32 	%r236, %r345, %r7;
	shl.b32 	%r237, %r236, 2;
	add.s32 	%r238, %r3, %r237;
	ld.shared.f32 	%f254, [%r238];
	fma.rn.f32 	%f255, %f46, %f254, 0f00000000;
	st.shared.f32 	[%r238], %f255;
	ld.shared.f32 	%f256, [%r238+4];
	fma.rn.f32 	%f257, %f46, %f256, 0f00000000;
	st.shared.f32 	[%r238+4], %f257;
	ld.shared.f32 	%f258, [%r238+8];
	fma.rn.f32 	%f259, %f46, %f258, 0f00000000;
	st.shared.f32 	[%r238+8], %f259;
	ld.shared.f32 	%f260, [%r238+12];
	fma.rn.f32 	%f261, %f46, %f260, 0f00000000;
	st.shared.f32 	[%r238+12], %f261;
	ld.shared.f32 	%f262, [%r238+16];
	fma.rn.f32 	%f263, %f46, %f262, 0f00000000;
	st.shared.f32 	[%r238+16], %f263;
	ld.shared.f32 	%f264, [%r238+20];
	fma.rn.f32 	%f265, %f46, %f264, 0f00000000;
	st.shared.f32 	[%r238+20], %f265;
	ld.shared.f32 	%f266, [%r238+24];
	fma.rn.f32 	%f267, %f46, %f266, 0f00000000;
	st.shared.f32 	[%r238+24], %f267;
	ld.shared.f32 	%f268, [%r238+28];
	fma.rn.f32 	%f269, %f46, %f268, 0f00000000;
	st.shared.f32 	[%r238+28], %f269;
	add.s32 	%r345, %r345, 8;
	setp.ne.s32 	%p52, %r345, %r19;
	mov.u32 	%r347, %r19;
	@%p52 bra 	$L__BB0_97;
$L__BB0_98:
	setp.eq.s32 	%p53, %r12, 0;
	@%p53 bra 	$L__BB0_106;
	setp.lt.u32 	%p54, %r13, 3;
	@%p54 bra 	$L__BB0_101;
	add.s32 	%r239, %r347, %r7;
	shl.b32 	%r240, %r239, 2;
	add.s32 	%r241, %r3, %r240;
	ld.shared.f32 	%f270, [%r241];
	fma.rn.f32 	%f271, %f46, %f270, 0f00000000;
	st.shared.f32 	[%r241], %f271;
	ld.shared.f32 	%f272, [%r241+4];
	fma.rn.f32 	%f273, %f46, %f272, 0f00000000;
	st.shared.f32 	[%r241+4], %f273;
	ld.shared.f32 	%f274, [%r241+8];
	fma.rn.f32 	%f275, %f46, %f274, 0f00000000;
	st.shared.f32 	[%r241+8], %f275;
	ld.shared.f32 	%f276, [%r241+12];
	fma.rn.f32 	%f277, %f46, %f276, 0f00000000;
	st.shared.f32 	[%r241+12], %f277;
	add.s32 	%r347, %r347, 4;
$L__BB0_101:
	setp.eq.s32 	%p55, %r14, 0;
	@%p55 bra 	$L__BB0_106;
	setp.eq.s32 	%p56, %r15, 0;
	@%p56 bra 	$L__BB0_104;
	add.s32 	%r242, %r347, %r7;
	shl.b32 	%r243, %r242, 2;
	add.s32 	%r244, %r3, %r243;
	ld.shared.f32 	%f278, [%r244];
	fma.rn.f32 	%f279, %f46, %f278, 0f00000000;
	st.shared.f32 	[%r244], %f279;
	ld.shared.f32 	%f280, [%r244+4];
	fma.rn.f32 	%f281, %f46, %f280, 0f00000000;
	st.shared.f32 	[%r244+4], %f281;
	add.s32 	%r347, %r347, 2;
$L__BB0_104:
	setp.eq.s32 	%p57, %r20, 0;
	@%p57 bra 	$L__BB0_106;
	add.s32 	%r245, %r347, %r7;
	shl.b32 	%r246, %r245, 2;
	add.s32 	%r247, %r3, %r246;
	ld.shared.f32 	%f282, [%r247];
	fma.rn.f32 	%f283, %f46, %f282, 0f00000000;
	st.shared.f32 	[%r247], %f283;
$L__BB0_106:
	add.s32 	%r322, %r322, 1;
	setp.eq.s32 	%p66, %r322, %r102;
	@%p66 bra 	$L__BB0_19;
	bra.uni 	$L__BB0_16;

}


// ===== COMPILED SASS (sm_100) =====

	.target	sm_100

	.elftype	@"ET_EXEC"


//--------------------- .note.nv.tkinfo           --------------------------
	.section	.note.nv.tkinfo,"",@"SHT_NOTE"
	.sectionflags	@"SHF_NOTE_NV_TKINFO"
	.tkinfo
        /*0018*/ 	.word	0x00000002
        /*0030*/ 	.string	""
        /*0030*/ 	.string	"ptxas"
        /*0030*/ 	.string	"Cuda compilation tools, release 13.0, V13.0.88"
        /*0030*/ 	.string	"Build cuda_13.0.r13.0/compiler.36424714_0"
        /*0030*/ 	.string	"-arch sm_100 -m 64 "



//--------------------- .note.nv.cuinfo           --------------------------
	.section	.note.nv.cuinfo,"",@"SHT_NOTE"
	.sectionflags	@"SHF_NOTE_NV_CUINFO"
        /*0018*/ 	.short	0x0002
        /*001a*/ 	.short	0x0064
        /*001c*/ 	.short	0x0082
	.zero		2


//--------------------- .nv.info                  --------------------------
	.section	.nv.info,"",@"SHT_CUDA_INFO"
	.align	4


	//----- nvinfo : EIATTR_REGCOUNT
	.align		4
        /*0000*/ 	.byte	0x04, 0x2f
        /*0002*/ 	.short	(.L_1 - .L_0)
	.align		4
.L_0:
        /*0004*/ 	.word	index@(_Z17forward_kernel_v2PKfS0_S0_iiiiiifPfS1_S1_)
        /*0008*/ 	.word	0x00000020


	//----- nvinfo : EIATTR_FRAME_SIZE
	.align		4
.L_1:
        /*000c*/ 	.byte	0x04, 0x11
        /*000e*/ 	.short	(.L_3 - .L_2)
	.align		4
.L_2:
        /*0010*/ 	.word	index@($__internal_0_$__cuda_sm3x_div_rn_noftz_f32_slowpath)
        /*0014*/ 	.word	0x00000000


	//----- nvinfo : EIATTR_FRAME_SIZE
	.align		4
.L_3:
        /*0018*/ 	.byte	0x04, 0x11
        /*001a*/ 	.short	(.L_5 - .L_4)
	.align		4
.L_4:
        /*001c*/ 	.word	index@(_Z17forward_kernel_v2PKfS0_S0_iiiiiifPfS1_S1_)
        /*0020*/ 	.word	0x00000000


	//----- nvinfo : EIATTR_MIN_STACK_SIZE
	.align		4
.L_5:
        /*0024*/ 	.byte	0x04, 0x12
        /*0026*/ 	.short	(.L_7 - .L_6)
	.align		4
.L_6:
        /*0028*/ 	.word	index@(_Z17forward_kernel_v2PKfS0_S0_iiiiiifPfS1_S1_)
        /*002c*/ 	.word	0x00000000
.L_7:


//--------------------- .nv.compat                --------------------------
	.section	.nv.compat,"",@"SHT_CUDA_COMPAT_INFO"
	.align	4
        /*0000*/ 	.byte	0x02, 0x09, 0x00, 0x00, 0x02, 0x02, 0x01, 0x00, 0x02, 0x05, 0x05, 0x00, 0x03, 0x07, 0x01, 0x01
        /*0010*/ 	.byte	0x02, 0x03, 0x00, 0x00, 0x02, 0x06, 0x01, 0x00, 0x04, 0x0b, 0x08, 0x00, 0x01, 0x00, 0x00, 0x00
        /*0020*/ 	.byte	0x00, 0x00, 0x00, 0x00


//--------------------- .nv.info._Z17forward_kernel_v2PKfS0_S0_iiiiiifPfS1_S1_ --------------------------
	.section	.nv.info._Z17forward_kernel_v2PKfS0_S0_iiiiiifPfS1_S1_,"",@"SHT_CUDA_INFO"
	.sectionflags	@""
	.align	4


	//----- nvinfo : EIATTR_CUDA_API_VERSION
	.align		4
        /*0000*/ 	.byte	0x04, 0x37
        /*0002*/ 	.short	(.L_9 - .L_8)
.L_8:
        /*0004*/ 	.word	0x00000082


	//----- nvinfo : EIATTR_KPARAM_INFO
	.align		4
.L_9:
        /*0008*/ 	.byte	0x04, 0x17
        /*000a*/ 	.short	(.L_11 - .L_10)
.L_10:
        /*000c*/ 	.word	0x00000000
        /*0010*/ 	.short	0x000c
        /*0012*/ 	.short	0x0048
        /*0014*/ 	.byte	0x00, 0xf5, 0x21, 0x00


	//----- nvinfo : EIATTR_KPARAM_INFO
	.align		4
.L_11:
        /*0018*/ 	.byte	0x04, 0x17
        /*001a*/ 	.short	(.L_13 - .L_12)
.L_12:
        /*001c*/ 	.word	0x00000000
        /*0020*/ 	.short	0x000b
        /*0022*/ 	.short	0x0040
        /*0024*/ 	.byte	0x00, 0xf5, 0x21, 0x00


	//----- nvinfo : EIATTR_KPARAM_INFO
	.align		4
.L_13:
        /*0028*/ 	.byte	0x04, 0x17
        /*002a*/ 	.short	(.L_15 - .L_14)
.L_14:
        /*002c*/ 	.word	0x00000000
        /*0030*/ 	.short	0x000a
        /*0032*/ 	.short	0x0038
        /*0034*/ 	.byte	0x00, 0xf5, 0x21, 0x00


	//----- nvinfo : EIATTR_KPARAM_INFO
	.align		4
.L_15:
        /*0038*/ 	.byte	0x04, 0x17
        /*003a*/ 	.short	(.L_17 - .L_16)
.L_16:
        /*003c*/ 	.word	0x00000000
        /*0040*/ 	.short	0x0009
        /*0042*/ 	.short	0x0030
        /*0044*/ 	.byte	0x00, 0xf0, 0x11, 0x00


	//----- nvinfo : EIATTR_KPARAM_INFO
	.align		4
.L_17:
        /*0048*/ 	.byte	0x04, 0x17
        /*004a*/ 	.short	(.L_19 - .L_18)
.L_18:
        /*004c*/ 	.word	0x00000000
        /*0050*/ 	.short	0x0008
        /*0052*/ 	.short	0x002c
        /*0054*/ 	.byte	0x00, 0xf0, 0x11, 0x00


	//----- nvinfo : EIATTR_KPARAM_INFO
	.align		4
.L_19:
        /*0058*/ 	.byte	0x04, 0x17
        /*005a*/ 	.short	(.L_21 - .L_20)
.L_20:
        /*005c*/ 	.word	0x00000000
        /*0060*/ 	.short	0x0007
        /*0062*/ 	.short	0x0028
        /*0064*/ 	.byte	0x00, 0xf0, 0x11, 0x00


	//----- nvinfo : EIATTR_KPARAM_INFO
	.align		4
.L_21:
        /*0068*/ 	.byte	0x04, 0x17
        /*006a*/ 	.short	(.L_23 - .L_22)
.L_22:
        /*006c*/ 	.word	0x00000000
        /*0070*/ 	.short	0x0006
        /*0072*/ 	.short	0x0024
        /*0074*/ 	.byte	0x00, 0xf0, 0x11, 0x00


	//----- nvinfo : EIATTR_KPARAM_INFO
	.align		4
.L_23:
        /*0078*/ 	.byte	0x04, 0x17
        /*007a*/ 	.short	(.L_25 - .L_24)
.L_24:
        /*007c*/ 	.word	0x00000000
        /*0080*/ 	.short	0x0005
        /*0082*/ 	.short	0x0020
        /*0084*/ 	.byte	0x00, 0xf0, 0x11, 0x00


	//----- nvinfo : EIATTR_KPARAM_INFO
	.align		4
.L_25:
        /*0088*/ 	.byte	0x04, 0x17
        /*008a*/ 	.short	(.L_27 - .L_26)
.L_26:
        /*008c*/ 	.word	0x00000000
        /*0090*/ 	.short	0x0004
        /*0092*/ 	.short	0x001c
        /*0094*/ 	.byte	0x00, 0xf0, 0x11, 0x00


	//----- nvinfo : EIATTR_KPARAM_INFO
	.align		4
.L_27:
        /*0098*/ 	.byte	0x04, 0x17
        /*009a*/ 	.short	(.L_29 - .L_28)
.L_28:
        /*009c*/ 	.word	0x00000000
        /*00a0*/ 	.short	0x0003
        /*00a2*/ 	.short	0x0018
        /*00a4*/ 	.byte	0x00, 0xf0, 0x11, 0x00


	//----- nvinfo : EIATTR_KPARAM_INFO
	.align		4
.L_29:
        /*00a8*/ 	.byte	0x04, 0x17
        /*00aa*/ 	.short	(.L_31 - .L_30)
.L_30:
        /*00ac*/ 	.word	0x00000000
        /*00b0*/ 	.short	0x0002
        /*00b2*/ 	.short	0x0010
        /*00b4*/ 	.byte	0x00, 0xf5, 0x21, 0x00


	//----- nvinfo : EIATTR_KPARAM_INFO
	.align		4
.L_31:
        /*00b8*/ 	.byte	0x04, 0x17
        /*00ba*/ 	.short	(.L_33 - .L_32)
.L_32:
        /*00bc*/ 	.word	0x00000000
        /*00c0*/ 	.short	0x0001
        /*00c2*/ 	.short	0x0008
        /*00c4*/ 	.byte	0x00, 0xf5, 0x21, 0x00


	//----- nvinfo : EIATTR_KPARAM_INFO
	.align		4
.L_33:
        /*00c8*/ 	.byte	0x04, 0x17
        /*00ca*/ 	.short	(.L_35 - .L_34)
.L_34:
        /*00cc*/ 	.word	0x00000000
        /*00d0*/ 	.short	0x0000
        /*00d2*/ 	.short	0x0000
        /*00d4*/ 	.byte	0x00, 0xf5, 0x21, 0x00


	//----- nvinfo : EIATTR_SPARSE_MMA_MASK
	.align		4
.L_35:
        /*00d8*/ 	.byte	0x03, 0x50
        /*00da*/ 	.short	0x0000


	//----- nvinfo : EIATTR_MAXREG_COUNT
	.align		4
        /*00dc*/ 	.byte	0x03, 0x1b
        /*00de*/ 	.short	0x00ff


	//----- nvinfo : EIATTR_NUM_BARRIERS
	.align		4
        /*00e0*/ 	.byte	0x02, 0x4c
        /*00e2*/ 	.byte	0x01
	.zero		1


	//----- nvinfo : EIATTR_MERCURY_ISA_VERSION
	.align		4
        /*00e4*/ 	.byte	0x03, 0x5f
        /*00e6*/ 	.short	0x0101


	//----- nvinfo : EIATTR_VRC_CTA_INIT_COUNT
	.align		4
        /*00e8*/ 	.byte	0x02, 0x4a
	.zero		1
	.zero		1


	//----- nvinfo : EIATTR_EXIT_INSTR_OFFSETS
	.align		4
        /*00ec*/ 	.byte	0x04, 0x1c
        /*00ee*/ 	.short	(.L_37 - .L_36)


	//   ....[0]....
.L_36:
        /*00f0*/ 	.word	0x00000030


	//   ....[1]....
        /*00f4*/ 	.word	0x000046e0


	//----- nvinfo : EIATTR_CRS_STACK_SIZE
	.align		4
.L_37:
        /*00f8*/ 	.byte	0x04, 0x1e
        /*00fa*/ 	.short	(.L_39 - .L_38)
.L_38:
        /*00fc*/ 	.word	0x00000000


	//----- nvinfo : EIATTR_CBANK_PARAM_SIZE
	.align		4
.L_39:
        /*0100*/ 	.byte	0x03, 0x19
        /*0102*/ 	.short	0x0050


	//----- nvinfo : EIATTR_PARAM_CBANK
	.align		4
        /*0104*/ 	.byte	0x04, 0x0a
        /*0106*/ 	.short	(.L_41 - .L_40)
	.align		4
.L_40:
        /*0108*/ 	.word	index@(.nv.constant0._Z17forward_kernel_v2PKfS0_S0_iiiiiifPfS1_S1_)
        /*010c*/ 	.short	0x0380
        /*010e*/ 	.short	0x0050


	//----- nvinfo : EIATTR_SW_WAR
	.align		4
.L_41:
        /*0110*/ 	.byte	0x04, 0x36
        /*0112*/ 	.short	(.L_43 - .L_42)
.L_42:
        /*0114*/ 	.word	0x00000008
.L_43:


//--------------------- .nv.callgraph             --------------------------
	.section	.nv.callgraph,"",@"SHT_CUDA_CALLGRAPH"
	.align	4
	.sectionentsize	8
	.align		4
        /*0000*/ 	.word	0x00000000
	.align		4
        /*0004*/ 	.word	0xffffffff
	.align		4
        /*0008*/ 	.word	0x00000000
	.align		4
        /*000c*/ 	.word	0xfffffffe
	.align		4
        /*0010*/ 	.word	0x00000000
	.align		4
        /*0014*/ 	.word	0xfffffffd
	.align		4
        /*0018*/ 	.word	0x00000000
	.align		4
        /*001c*/ 	.word	0xfffffffc


//--------------------- .text._Z17forward_kernel_v2PKfS0_S0_iiiiiifPfS1_S1_ --------------------------
	.section	.text._Z17forward_kernel_v2PKfS0_S0_iiiiiifPfS1_S1_,"ax",@progbits
	.align	128
        .global         _Z17forward_kernel_v2PKfS0_S0_iiiiiifPfS1_S1_
        .type           _Z17forward_kernel_v2PKfS0_S0_iiiiiifPfS1_S1_,@function
        .size           _Z17forward_kernel_v2PKfS0_S0_iiiiiifPfS1_S1_,(.L_x_88 - _Z17forward_kernel_v2PKfS0_S0_iiiiiifPfS1_S1_)
        .other          _Z17forward_kernel_v2PKfS0_S0_iiiiiifPfS1_S1_,@"STO_CUDA_ENTRY STV_DEFAULT"
_Z17forward_kernel_v2PKfS0_S0_iiiiiifPfS1_S1_:
.text._Z17forward_kernel_v2PKfS0_S0_iiiiiifPfS1_S1_:
[----:B------:R-:W-:Y:S08]  /*0000*/  LDC R1, c[0x0][0x37c] ;  /* 0x0000df00ff017b82 */ /* 0x000ff00000000800 */
[----:B------:R-:W0:Y:S02]  /*0010*/  LDC R0, c[0x0][0x3a4] ;  /* 0x0000e900ff007b82 */ /* 0x000e240000000800 */
[----:B0-----:R-:W-:-:S13]  /*0020*/  ISETP.GE.AND P0, PT, R0, 0x1, PT ;  /* 0x000000010000780c */ /* 0x001fda0003f06270 */
[----:B------:R-:W-:Y:S05]  /*0030*/  @!P0 EXIT ;  /* 0x000000000000894d */ /* 0x000fea0003800000 */
[----:B------:R-:W0:Y:S01]  /*0040*/  S2R R0, SR_CTAID.X ;  /* 0x0000000000007919 */ /* 0x000e220000002500 */
[----:B------:R-:W1:Y:S01]  /*0050*/  S2UR UR6, SR_CgaCtaId ;  /* 0x00000000000679c3 */ /* 0x000e620000008800 */
[----:B------:R-:W2:Y:S01]  /*0060*/  LDCU UR10, c[0x0][0x39c] ;  /* 0x00007380ff0a77ac */ /* 0x000ea20008000800 */
[----:B------:R-:W-:Y:S01]  /*0070*/  HFMA2 R15, -RZ, RZ, 0, 0 ;  /* 0x00000000ff0f7431 */ /* 0x000fe200000001ff */
[----:B------:R-:W3:Y:S01]  /*0080*/  S2R R14, SR_TID.X ;  /* 0x00000000000e7919 */ /* 0x000ee20000002100 */
[----:B------:R-:W4:Y:S04]  /*0090*/  LDCU.64 UR4, c[0x0][0x3a8] ;  /* 0x00007500ff0477ac */ /* 0x000f280008000a00 */
[----:B------:R-:W0:Y:S01]  /*00a0*/  LDC R3, c[0x0][0x374] ;  /* 0x0000dd00ff037b82 */ /* 0x000e220000000800 */
[----:B------:R-:W5:Y:S01]  /*00b0*/  LDCU UR27, c[0x0][0x3b0] ;  /* 0x00007600ff1b77ac */ /* 0x000f620008000800 */
[----:B------:R-:W0:Y:S06]  /*00c0*/  LDCU.64 UR12, c[0x0][0x358] ;  /* 0x00006b00ff0c77ac */ /* 0x000e2c0008000a00 */
[----:B------:R-:W1:Y:S01]  /*00d0*/  S2UR UR9, SR_CTAID.Y ;  /* 0x00000000000979c3 */ /* 0x000e620000002600 */
[----:B--2---:R-:W-:-:S02]  /*00e0*/  ULOP3.LUT UR18, UR10, 0x7, URZ, 0xc0, !UPT ;  /* 0x000000070a127892 */ /* 0x004fc4000f8ec0ff */
[----:B------:R-:W-:Y:S02]  /*00f0*/  ULOP3.LUT UR20, UR10, 0x3, URZ, 0xc0, !UPT ;  /* 0x000000030a147892 */ /* 0x000fe4000f8ec0ff */
[----:B----4-:R-:W-:-:S03]  /*0100*/  UIMAD UR11, UR10, UR4, URZ ;  /* 0x000000040a0b72a4 */ /* 0x010fc6000f8e02ff */
[----:B------:R-:W2:Y:S01]  /*0110*/  LDC R2, c[0x0][0x398] ;  /* 0x0000e600ff027b82 */ /* 0x000ea20000000800 */
[----:B------:R-:W-:Y:S02]  /*0120*/  ULOP3.LUT UR22, UR4, 0x7, URZ, 0xc0, !UPT ;  /* 0x0000000704167892 */ /* 0x000fe4000f8ec0ff */
[----:B------:R-:W-:Y:S01]  /*0130*/  ULOP3.LUT UR24, UR4, 0x3, URZ, 0xc0, !UPT ;  /* 0x0000000304187892 */ /* 0x000fe2000f8ec0ff */
[----:B-----5:R-:W-:Y:S01]  /*0140*/  FMUL R10, RZ, UR27 ;  /* 0x0000001bff0a7c20 */ /* 0x020fe20008400000 */
[----:B------:R-:W-:Y:S02]  /*0150*/  ULOP3.LUT UR26, UR4, 0x7ffffff8, URZ, 0xc0, !UPT ;  /* 0x7ffffff8041a7892 */ /* 0x000fe4000f8ec0ff */
[----:B------:R-:W-:Y:S01]  /*0160*/  ULOP3.LUT UR8, UR4, 0x1, URZ, 0xc0, !UPT ;  /* 0x0000000104087892 */ /* 0x000fe2000f8ec0ff */
[----:B0-----:R-:W-:Y:S01]  /*0170*/  IMAD R3, R3, R0, RZ ;  /* 0x0000000003037224 */ /* 0x001fe200078e02ff */
[----:B------:R-:W-:Y:S01]  /*0180*/  UIMAD UR5, UR5, UR10, URZ ;  /* 0x0000000a050572a4 */ /* 0x000fe2000f8e02ff */
[----:B------:R-:W-:Y:S01]  /*0190*/  UMOV UR4, 0x400 ;  /* 0x0000040000047882 */ /* 0x000fe20000000000 */
[----:B---3--:R-:W-:Y:S01]  /*01a0*/  IMAD R12, R14, UR10, RZ ;  /* 0x0000000a0e0c7c24 */ /* 0x008fe2000f8e02ff */
[----:B-1----:R-:W-:-:S02]  /*01b0*/  ULEA UR4, UR6, UR4, 0x18 ;  /* 0x0000000406047291 */ /* 0x002fc4000f8ec0ff */
[----:B------:R-:W-:Y:S02]  /*01c0*/  UIADD3 UR17, UPT, UPT, UR10, -0x1, URZ ;  /* 0xffffffff0a117890 */ /* 0x000fe4000fffe0ff */
[----:B------:R-:W-:Y:S02]  /*01d0*/  ULEA UR6, UR5, UR4, 0x2 ;  /* 0x0000000405067291 */ /* 0x000fe4000f8e10ff */
[----:B------:R-:W-:Y:S02]  /*01e0*/  ULOP3.LUT UR7, UR10, 0x7ffffff8, URZ, 0xc0, !UPT ;  /* 0x7ffffff80a077892 */ /* 0x000fe4000f8ec0ff */
[----:B------:R-:W-:Y:S02]  /*01f0*/  ULEA UR14, UR5, UR6, 0x2 ;  /* 0x00000006050e7291 */ /* 0x000fe4000f8e10ff */
[----:B------:R-:W-:Y:S01]  /*0200*/  ULOP3.LUT UR25, UR10, 0x1, URZ, 0xc0, !UPT ;  /* 0x000000010a197892 */ /* 0x000fe2000f8ec0ff */
[----:B--2---:R-:W-:Y:S01]  /*0210*/  IMAD R0, R2, UR9, RZ ;  /* 0x0000000902007c24 */ /* 0x004fe2000f8e02ff */
[----:B------:R-:W-:-:S02]  /*0220*/  ULEA UR15, UR11, UR14, 0x2 ;  /* 0x0000000e0b0f7291 */ /* 0x000fc4000f8e10ff */
[----:B------:R-:W-:Y:S01]  /*0230*/  UIADD3 UR19, UPT, UPT, UR18, -0x1, URZ ;  /* 0xffffffff12137890 */ /* 0x000fe2000fffe0ff */
[----:B------:R-:W-:Y:S01]  /*0240*/  IMAD R3, R3, R2, R0 ;  /* 0x0000000203037224 */ /* 0x000fe200078e0200 */
[----:B------:R-:W-:Y:S02]  /*0250*/  UIADD3 UR21, UPT, UPT, UR20, -0x1, URZ ;  /* 0xffffffff14157890 */ /* 0x000fe4000fffe0ff */
[----:B------:R-:W-:Y:S01]  /*0260*/  UIADD3 UR23, UPT, UPT, UR22, -0x1, URZ ;  /* 0xffffffff16177890 */ /* 0x000fe2000fffe0ff */
[C---:B------:R-:W-:Y:S01]  /*0270*/  IMAD R2, R3.reuse, UR10, R12 ;  /* 0x0000000a03027c24 */ /* 0x040fe2000f8e020c */
[----:B------:R-:W-:Y:S01]  /*0280*/  IADD3 R8, PT, PT, R3, R14, RZ ;  /* 0x0000000e03087210 */ /* 0x000fe20007ffe0ff */
[----:B------:R-:W-:-:S12]  /*0290*/  ULEA UR16, UR11, UR15, 0x2 ;  /* 0x0000000f0b107291 */ /* 0x000fd8000f8e10ff */
.L_x_75:
[----:B0-----:R-:W0:Y:S02]  /*02a0*/  LDCU UR9, c[0x0][0x39c] ;  /* 0x00007380ff0977ac */ /* 0x001e240008000800 */
[----:B0-----:R-:W-:-:S09]  /*02b0*/  UISETP.GE.AND UP0, UPT, UR9, 0x1, UPT ;  /* 0x000000010900788c */ /* 0x001fd2000bf06270 */
[----:B--2345:R-:W-:Y:S05]  /*02c0*/  BRA.U !UP0, `(.L_x_0) ;  /* 0x0000000908207547 */ /* 0x03cfea000b800000 */
[----:B------:R-:W-:Y:S01]  /*02d0*/  UISETP.GE.U32.AND UP1, UPT, UR17, 0x7, UPT ;  /* 0x000000071100788c */ /* 0x000fe2000bf26070 */
[----:B------:R-:W-:-:S08]  /*02e0*/  UMOV UR4, URZ ;  /* 0x000000ff00047c82 */ /* 0x000fd00008000000 */
[----:B------:R-:W-:Y:S05]  /*02f0*/  BRA.U !UP1, `(.L_x_1) ;  /* 0x0000000109e47547 */ /* 0x000fea000b800000 */
[----:B------:R-:W0:Y:S01]  /*0300*/  S2R R14, SR_TID.X ;  /* 0x00000000000e7919 */ /* 0x000e220000002100 */
[----:B------:R-:W0:Y:S01]  /*0310*/  LDCU UR4, c[0x0][0x3ac] ;  /* 0x00007580ff0477ac */ /* 0x000e220008000800 */
[----:B------:R-:W-:Y:S01]  /*0320*/  MOV R3, 0x400 ;  /* 0x0000040000037802 */ /* 0x000fe20000000f00 */
[----:B------:R-:W1:Y:S01]  /*0330*/  S2R R4, SR_CgaCtaId ;  /* 0x0000000000047919 */ /* 0x000e620000008800 */
[----:B------:R-:W-:Y:S01]  /*0340*/  ULOP3.LUT UR7, UR9, 0x7ffffff8, URZ, 0xc0, !UPT ;  /* 0x7ffffff809077892 */ /* 0x000fe2000f8ec0ff */
[----:B0-----:R-:W-:-:S03]  /*0350*/  IADD3 R0, PT, PT, R14, UR4, RZ ;  /* 0x000000040e007c10 */ /* 0x001fc6000fffe0ff */
[----:B------:R-:W-:Y:S01]  /*0360*/  UIADD3 UR4, UPT, UPT, -UR7, URZ, URZ ;  /* 0x000000ff07047290 */ /* 0x000fe2000fffe1ff */
[----:B-1----:R-:W-:Y:S02]  /*0370*/  LEA R9, R4, R3, 0x18 ;  /* 0x0000000304097211 */ /* 0x002fe400078ec0ff */
[----:B------:R-:W-:Y:S02]  /*0380*/  SHF.L.U32 R0, R0, 0x2, RZ ;  /* 0x0000000200007819 */ /* 0x000fe400000006ff */
[----:B------:R-:W-:-:S03]  /*0390*/  LEA R3, R12, R9, 0x2 ;  /* 0x000000090c037211 */ /* 0x000fc600078e10ff */
[----:B------:R-:W-:Y:S01]  /*03a0*/  IMAD R9, R0, UR9, R9 ;  /* 0x0000000900097c24 */ /* 0x000fe2000f8e0209 */
[----:B------:R-:W-:Y:S01]  /*03b0*/  IADD3 R3, PT, PT, R3, 0x10, RZ ;  /* 0x0000001003037810 */ /* 0x000fe20007ffe0ff */
[----:B------:R-:W-:-:S03]  /*03c0*/  IMAD R0, R15, UR5, R2 ;  /* 0x000000050f007c24 */ /* 0x000fc6000f8e0202 */
[----:B------:R-:W-:-:S07]  /*03d0*/  IADD3 R9, PT, PT, R9, 0x10, RZ ;  /* 0x0000001009097810 */ /* 0x000fce0007ffe0ff */
.L_x_2:
[----:B------:R-:W0:Y:S08]  /*03e0*/  LDC.64 R4, c[0x0][0x380] ;  /* 0x0000e000ff047b82 */ /* 0x000e300000000a00 */
[----:B------:R-:W1:Y:S01]  /*03f0*/  LDC.64 R6, c[0x0][0x3c8] ;  /* 0x0000f200ff067b82 */ /* 0x000e620000000a00 */
[----:B0-----:R-:W-:-:S05]  /*0400*/  IMAD.WIDE R4, R0, 0x4, R4 ;  /* 0x0000000400047825 */ /* 0x001fca00078e0204 */
[----:B------:R-:W2:Y:S01]  /*0410*/  LDG.E R16, desc[UR12][R4.64] ;  /* 0x0000000c04107981 */ /* 0x000ea2000c1e1900 */
[----:B-1----:R-:W-:-:S03]  /*0420*/  IMAD.WIDE R6, R0, 0x4, R6 ;  /* 0x0000000400067825 */ /* 0x002fc600078e0206 */
[----:B------:R-:W3:Y:S04]  /*0430*/  LDG.E R20, desc[UR12][R4.64+0x4] ;  /* 0x0000040c04147981 */ /* 0x000ee8000c1e1900 */
[----:B------:R-:W4:Y:S04]  /*0440*/  LDG.E R18, desc[UR12][R6.64] ;  /* 0x0000000c06127981 */ /* 0x000f28000c1e1900 */
[----:B------:R-:W5:Y:S04]  /*0450*/  LDG.E R22, desc[UR12][R6.64+0x4] ;  /* 0x0000040c06167981 */ /* 0x000f68000c1e1900 */
        /* <DEDUP_REMOVED lines=11> */
[----:B------:R-:W5:Y:S01]  /*0510*/  LDG.E R29, desc[UR12][R6.64+0x1c] ;  /* 0x00001c0c061d7981 */ /* 0x000f62000c1e1900 */
[----:B------:R-:W-:-:S04]  /*0520*/  UIADD3 UR4, UPT, UPT, UR4, 0x8, URZ ;  /* 0x0000000804047890 */ /* 0x000fc8000fffe0ff */
[----:B------:R-:W-:Y:S01]  /*0530*/  UISETP.NE.AND UP1, UPT, UR4, URZ, UPT ;  /* 0x000000ff0400728c */ /* 0x000fe2000bf25270 */
[----:B------:R-:W-:Y:S01]  /*0540*/  IADD3 R0, PT, PT, R0, 0x8, RZ ;  /* 0x0000000800007810 */ /* 0x000fe20007ffe0ff */
[----:B--2---:R-:W-:Y:S04]  /*0550*/  STS [R3+-0x10], R16 ;  /* 0xfffff01003007388 */ /* 0x004fe80000000800 */
[----:B----4-:R-:W-:Y:S04]  /*0560*/  STS [R9+-0x10], R18 ;  /* 0xfffff01209007388 */ /* 0x010fe80000000800 */
[----:B---3--:R-:W-:Y:S04]  /*0570*/  STS [R3+-0xc], R20 ;  /* 0xfffff41403007388 */ /* 0x008fe80000000800 */
[----:B-----5:R-:W-:Y:S04]  /*0580*/  STS [R9+-0xc], R22 ;  /* 0xfffff41609007388 */ /* 0x020fe80000000800 */
[----:B------:R-:W-:Y:S04]  /*0590*/  STS [R3+-0x8], R24 ;  /* 0xfffff81803007388 */ /* 0x000fe80000000800 */
[----:B------:R-:W-:Y:S04]  /*05a0*/  STS [R9+-0x8], R26 ;  /* 0xfffff81a09007388 */ /* 0x000fe80000000800 */
[----:B------:R-:W-:Y:S04]  /*05b0*/  STS [R3+-0x4], R28 ;  /* 0xfffffc1c03007388 */ /* 0x000fe80000000800 */
[----:B------:R-:W-:Y:S04]  /*05c0*/  STS [R9+-0x4], R11 ;  /* 0xfffffc0b09007388 */ /* 0x000fe80000000800 */
[----:B------:R-:W-:Y:S04]  /*05d0*/  STS [R3], R13 ;  /* 0x0000000d03007388 */ /* 0x000fe80000000800 */
[----:B------:R-:W-:Y:S04]  /*05e0*/  STS [R9], R17 ;  /* 0x0000001109007388 */ /* 0x000fe80000000800 */
[----:B------:R-:W-:Y:S04]  /*05f0*/  STS [R3+0x4], R19 ;  /* 0x0000041303007388 */ /* 0x000fe80000000800 */
[----:B------:R-:W-:Y:S04]  /*0600*/  STS [R9+0x4], R21 ;  /* 0x0000041509007388 */ /* 0x000fe80000000800 */
[----:B------:R-:W-:Y:S04]  /*0610*/  STS [R3+0x8], R23 ;  /* 0x0000081703007388 */ /* 0x000fe80000000800 */
[----:B------:R-:W-:Y:S04]  /*0620*/  STS [R9+0x8], R25 ;  /* 0x0000081909007388 */ /* 0x000fe80000000800 */
[----:B------:R0:W-:Y:S04]  /*0630*/  STS [R3+0xc], R27 ;  /* 0x00000c1b03007388 */ /* 0x0001e80000000800 */
[----:B------:R1:W-:Y:S01]  /*0640*/  STS [R9+0xc], R29 ;  /* 0x00000c1d09007388 */ /* 0x0003e20000000800 */
[----:B0-----:R-:W-:-:S02]  /*0650*/  IADD3 R3, PT, PT, R3, 0x20, RZ ;  /* 0x0000002003037810 */ /* 0x001fc40007ffe0ff */
[----:B-1----:R-:W-:Y:S01]  /*0660*/  IADD3 R9, PT, PT, R9, 0x20, RZ ;  /* 0x0000002009097810 */ /* 0x002fe20007ffe0ff */
[----:B------:R-:W-:Y:S06]  /*0670*/  BRA.U UP1, `(.L_x_2) ;  /* 0xfffffffd01587547 */ /* 0x000fec000b83ffff */
[----:B------:R-:W-:-:S05]  /*0680*/  UMOV UR4, UR7 ;  /* 0x0000000700047c82 */ /* 0x000fca0008000000 */
.L_x_1:
[----:B------:R-:W-:-:S09]  /*0690*/  UISETP.NE.AND UP1, UPT, UR18, URZ, UPT ;  /* 0x000000ff1200728c */ /* 0x000fd2000bf25270 */
[----:B------:R-:W-:Y:S05]  /*06a0*/  BRA.U !UP1, `(.L_x_0) ;  /* 0x0000000509287547 */ /* 0x000fea000b800000 */
[----:B------:R-:W-:Y:S02]  /*06b0*/  UISETP.GE.U32.AND UP1, UPT, UR19, 0x3, UPT ;  /* 0x000000031300788c */ /* 0x000fe4000bf26070 */
[----:B------:R-:W-:-:S07]  /*06c0*/  UISETP.NE.AND UP2, UPT, UR20, URZ, UPT ;  /* 0x000000ff1400728c */ /* 0x000fce000bf45270 */
[----:B------:R-:W-:Y:S05]  /*06d0*/  BRA.U !UP1, `(.L_x_3) ;  /* 0x0000000109747547 */ /* 0x000fea000b800000 */
[----:B------:R-:W0:Y:S01]  /*06e0*/  LDC.64 R4, c[0x0][0x380] ;  /* 0x0000e000ff047b82 */ /* 0x000e220000000a00 */
[----:B------:R-:W-:-:S05]  /*06f0*/  IMAD R3, R15, UR5, R2 ;  /* 0x000000050f037c24 */ /* 0x000fca000f8e0202 */
[----:B------:R-:W-:Y:S02]  /*0700*/  IADD3 R3, PT, PT, R3, UR4, RZ ;  /* 0x0000000403037c10 */ /* 0x000fe4000fffe0ff */
[----:B------:R-:W1:Y:S03]  /*0710*/  LDC.64 R6, c[0x0][0x3c8] ;  /* 0x0000f200ff067b82 */ /* 0x000e660000000a00 */
        /* <DEDUP_REMOVED lines=9> */
[----:B------:R-:W5:Y:S01]  /*07b0*/  LDG.E R19, desc[UR12][R6.64+0xc] ;  /* 0x00000c0c06137981 */ /* 0x000f62000c1e1900 */
[----:B------:R-:W0:Y:S01]  /*07c0*/  S2UR UR10, SR_CgaCtaId ;  /* 0x00000000000a79c3 */ /* 0x000e220000008800 */
[----:B------:R-:W-:Y:S01]  /*07d0*/  UMOV UR9, 0x400 ;  /* 0x0000040000097882 */ /* 0x000fe20000000000 */
[----:B------:R-:W-:-:S04]  /*07e0*/  IADD3 R3, PT, PT, R12, UR4, RZ ;  /* 0x000000040c037c10 */ /* 0x000fc8000fffe0ff */
[----:B------:R-:W-:Y:S01]  /*07f0*/  LEA R16, R3, UR6, 0x2 ;  /* 0x0000000603107c11 */ /* 0x000fe2000f8e10ff */
[----:B0-----:R-:W-:-:S06]  /*0800*/  ULEA UR9, UR10, UR9, 0x18 ;  /* 0x000000090a097291 */ /* 0x001fcc000f8ec0ff */
[----:B------:R-:W-:Y:S01]  /*0810*/  LEA R9, R3, UR9, 0x2 ;  /* 0x0000000903097c11 */ /* 0x000fe2000f8e10ff */
[----:B------:R-:W-:-:S04]  /*0820*/  UIADD3 UR4, UPT, UPT, UR4, 0x4, URZ ;  /* 0x0000000404047890 */ /* 0x000fc8000fffe0ff */
[----:B--2---:R0:W-:Y:S04]  /*0830*/  STS [R9], R0 ;  /* 0x0000000009007388 */ /* 0x0041e80000000800 */
[----:B----4-:R0:W-:Y:S04]  /*0840*/  STS [R16], R11 ;  /* 0x0000000b10007388 */ /* 0x0101e80000000800 */
[----:B---3--:R0:W-:Y:S04]  /*0850*/  STS [R9+0x4], R18 ;  /* 0x0000041209007388 */ /* 0x0081e80000000800 */
[----:B-----5:R0:W-:Y:S04]  /*0860*/  STS [R16+0x4], R13 ;  /* 0x0000040d10007388 */ /* 0x0201e80000000800 */
[----:B------:R0:W-:Y:S04]  /*0870*/  STS [R9+0x8], R20 ;  /* 0x0000081409007388 */ /* 0x0001e80000000800 */
[----:B------:R0:W-:Y:S04]  /*0880*/  STS [R16+0x8], R17 ;  /* 0x0000081110007388 */ /* 0x0001e80000000800 */
[----:B------:R0:W-:Y:S04]  /*0890*/  STS [R9+0xc], R22 ;  /* 0x00000c1609007388 */ /* 0x0001e80000000800 */
[----:B------:R0:W-:Y:S02]  /*08a0*/  STS [R16+0xc], R19 ;  /* 0x00000c1310007388 */ /* 0x0001e40000000800 */
.L_x_3:
[----:B------:R-:W-:Y:S05]  /*08b0*/  BRA.U !UP2, `(.L_x_0) ;  /* 0x000000010aa47547 */ /* 0x000fea000b800000 */
[----:B------:R-:W-:Y:S02]  /*08c0*/  UISETP.NE.AND UP1, UPT, UR21, URZ, UPT ;  /* 0x000000ff1500728c */ /* 0x000fe4000bf25270 */
[----:B------:R-:W-:-:S07]  /*08d0*/  UISETP.NE.AND UP2, UPT, UR25, URZ, UPT ;  /* 0x000000ff1900728c */ /* 0x000fce000bf45270 */
[----:B------:R-:W-:Y:S05]  /*08e0*/  BRA.U !UP1, `(.L_x_4) ;  /* 0x0000000109547547 */ /* 0x000fea000b800000 */
[----:B------:R-:W1:Y:S01]  /*08f0*/  LDC.64 R4, c[0x0][0x380] ;  /* 0x0000e000ff047b82 */ /* 0x000e620000000a00 */
[----:B0-----:R-:W-:-:S04]  /*0900*/  IMAD R0, R15, UR5, R2 ;  /* 0x000000050f007c24 */ /* 0x001fc8000f8e0202 */
[----:B------:R-:W-:-:S03]  /*0910*/  VIADD R3, R0, UR4 ;  /* 0x0000000400037c36 */ /* 0x000fc60008000000 */
[----:B------:R-:W0:Y:S01]  /*0920*/  LDC.64 R6, c[0x0][0x3c8] ;  /* 0x0000f200ff067b82 */ /* 0x000e220000000a00 */
[----:B-1----:R-:W-:-:S05]  /*0930*/  IMAD.WIDE R4, R3, 0x4, R4 ;  /* 0x0000000403047825 */ /* 0x002fca00078e0204 */
[----:B------:R-:W2:Y:S01]  /*0940*/  LDG.E R0, desc[UR12][R4.64] ;  /* 0x0000000c04007981 */ /* 0x000ea2000c1e1900 */
[----:B0-----:R-:W-:-:S03]  /*0950*/  IMAD.WIDE R6, R3, 0x4, R6 ;  /* 0x0000000403067825 */ /* 0x001fc600078e0206 */
[----:B------:R-:W3:Y:S04]  /*0960*/  LDG.E R18, desc[UR12][R4.64+0x4] ;  /* 0x0000040c04127981 */ /* 0x000ee8000c1e1900 */
[----:B------:R-:W4:Y:S04]  /*0970*/  LDG.E R11, desc[UR12][R6.64] ;  /* 0x0000000c060b7981 */ /* 0x000f28000c1e1900 */
        /* <DEDUP_REMOVED lines=11> */
[----:B-----5:R1:W-:Y:S02]  /*0a30*/  STS [R16+0x4], R13 ;  /* 0x0000040d10007388 */ /* 0x0203e40000000800 */
.L_x_4:
[----:B------:R-:W-:Y:S05]  /*0a40*/  BRA.U !UP2, `(.L_x_0) ;  /* 0x000000010a407547 */ /* 0x000fea000b800000 */
[----:B------:R-:W2:Y:S01]  /*0a50*/  LDC.64 R4, c[0x0][0x380] ;  /* 0x0000e000ff047b82 */ /* 0x000ea20000000a00 */
[----:B------:R-:W-:-:S05]  /*0a60*/  IMAD R3, R15, UR5, R2 ;  /* 0x000000050f037c24 */ /* 0x000fca000f8e0202 */
[----:B------:R-:W-:Y:S02]  /*0a70*/  IADD3 R3, PT, PT, R3, UR4, RZ ;  /* 0x0000000403037c10 */ /* 0x000fe4000fffe0ff */
[----:B------:R-:W3:Y:S03]  /*0a80*/  LDC.64 R6, c[0x0][0x3c8] ;  /* 0x0000f200ff067b82 */ /* 0x000ee60000000a00 */
[----:B--2---:R-:W-:-:S06]  /*0a90*/  IMAD.WIDE R4, R3, 0x4, R4 ;  /* 0x0000000403047825 */ /* 0x004fcc00078e0204 */
[----:B------:R-:W2:Y:S01]  /*0aa0*/  LDG.E R4, desc[UR12][R4.64] ;  /* 0x0000000c04047981 */ /* 0x000ea2000c1e1900 */
[----:B---3--:R-:W-:-:S06]  /*0ab0*/  IMAD.WIDE R6, R3, 0x4, R6 ;  /* 0x0000000403067825 */ /* 0x008fcc00078e0206 */
[----:B------:R-:W3:Y:S01]  /*0ac0*/  LDG.E R6, desc[UR12][R6.64] ;  /* 0x0000000c06067981 */ /* 0x000ee2000c1e1900 */
[----:B------:R-:W4:Y:S01]  /*0ad0*/  S2UR UR10, SR_CgaCtaId ;  /* 0x00000000000a79c3 */ /* 0x000f220000008800 */
[----:B------:R-:W-:Y:S01]  /*0ae0*/  UMOV UR9, 0x400 ;  /* 0x0000040000097882 */ /* 0x000fe20000000000 */
[----:B01----:R-:W-:-:S04]  /*0af0*/  IADD3 R0, PT, PT, R12, UR4, RZ ;  /* 0x000000040c007c10 */ /* 0x003fc8000fffe0ff */
[----:B------:R-:W-:Y:S01]  /*0b00*/  LEA R9, R0, UR6, 0x2 ;  /* 0x0000000600097c11 */ /* 0x000fe2000f8e10ff */
[----:B----4-:R-:W-:-:S06]  /*0b10*/  ULEA UR9, UR10, UR9, 0x18 ;  /* 0x000000090a097291 */ /* 0x010fcc000f8ec0ff */
[----:B------:R-:W-:-:S05]  /*0b20*/  LEA R3, R0, UR9, 0x2 ;  /* 0x0000000900037c11 */ /* 0x000fca000f8e10ff */
[----:B--2---:R2:W-:Y:S04]  /*0b30*/  STS [R3], R4 ;  /* 0x0000000403007388 */ /* 0x0045e80000000800 */
[----:B---3--:R2:W-:Y:S02]  /*0b40*/  STS [R9], R6 ;  /* 0x0000000609007388 */ /* 0x0085e40000000800 */
.L_x_0:
[----:B--2---:R-:W2:Y:S01]  /*0b50*/  LDC.64 R4, c[0x0][0x3b8] ;  /* 0x0000ee00ff047b82 */ /* 0x004ea20000000a00 */
[----:B------:R-:W3:Y:S07]  /*0b60*/  LDCU UR4, c[0x0][0x3ac] ;  /* 0x00007580ff0477ac */ /* 0x000eee0008000800 */
[----:B------:R-:W4:Y:S01]  /*0b70*/  LDC.64 R6, c[0x0][0x3c0] ;  /* 0x0000f000ff067b82 */ /* 0x000f220000000a00 */
[----:B---3--:R-:W-:Y:S01]  /*0b80*/  IMAD R3, R15, UR4, R8 ;  /* 0x000000040f037c24 */ /* 0x008fe2000f8e0208 */
[----:B------:R-:W3:Y:S03]  /*0b90*/  LDCU UR4, c[0x0][0x3a0] ;  /* 0x00007400ff0477ac */ /* 0x000ee60008000800 */
[----:B--2---:R-:W-:-:S03]  /*0ba0*/  IMAD.WIDE R4, R3, 0x4, R4 ;  /* 0x0000000403047825 */ /* 0x004fc600078e0204 */
[----:B------:R-:W-:Y:S06]  /*0bb0*/  BAR.SYNC.DEFER_BLOCKING 0x0 ;  /* 0x0000000000007b1d */ /* 0x000fec0000010000 */
[----:B0-----:R0:W5:Y:S01]  /*0bc0*/  LDG.E R17, desc[UR12][R4.64] ;  /* 0x0000000c04117981 */ /* 0x001162000c1e1900 */
[----:B---3--:R-:W-:Y:S01]  /*0bd0*/  UISETP.GE.AND UP1, UPT, UR4, 0x1, UPT ;  /* 0x000000010400788c */ /* 0x008fe2000bf26270 */
[----:B----4-:R-:W-:-:S08]  /*0be0*/  IMAD.WIDE R6, R3, 0x4, R6 ;  /* 0x0000000403067825 */ /* 0x010fd000078e0206 */
[----:B0-----:R-:W-:Y:S05]  /*0bf0*/  BRA.U !UP1, `(.L_x_5) ;  /* 0x0000002909207547 */ /* 0x001fea000b800000 */
[----:B------:R0:W5:Y:S01]  /*0c00*/  LDG.E R4, desc[UR12][R6.64] ;  /* 0x0000000c06047981 */ /* 0x000162000c1e1900 */
[----:B------:R-:W-:-:S07]  /*0c10*/  HFMA2 R19, -RZ, RZ, 0, 0 ;  /* 0x00000000ff137431 */ /* 0x000fce00000001ff */
.L_x_39:
[----:B01--45:R-:W-:Y:S01]  /*0c20*/  MOV R3, R4 ;  /* 0x0000000400037202 */ /* 0x033fe20000000f00 */
[----:B--23--:R-:W-:Y:S06]  /*0c30*/  BRA.U !UP0, `(.L_x_6) ;  /* 0x0000000508bc7547 */ /* 0x00cfec000b800000 */
[----:B------:R-:W-:Y:S01]  /*0c40*/  UISETP.GE.U32.AND UP1, UPT, UR17, 0x7, UPT ;  /* 0x000000071100788c */ /* 0x000fe2000bf26070 */
[----:B-1----:R-:W-:Y:S01]  /*0c50*/  IMAD R0, R19, UR11, R2 ;  /* 0x0000000b13007c24 */ /* 0x002fe2000f8e0202 */
[----:B------:R-:W-:-:S07]  /*0c60*/  MOV R5, RZ ;  /* 0x000000ff00057202 */ /* 0x000fce0000000f00 */
[----:B------:R-:W-:Y:S05]  /*0c70*/  BRA.U !UP1, `(.L_x_7) ;  /* 0x0000000109b47547 */ /* 0x000fea000b800000 */
[----:B------:R-:W-:-:S05]  /*0c80*/  UMOV UR4, URZ ;  /* 0x000000ff00047c82 */ /* 0x000fca0008000000 */
.L_x_8:
[----:B01----:R-:W0:Y:S01]  /*0c90*/  LDC.64 R6, c[0x0][0x388] ;  /* 0x0000e200ff067b82 */ /* 0x003e220000000a00 */
[----:B------:R-:W-:-:S07]  /*0ca0*/  IADD3 R5, PT, PT, R0, UR4, RZ ;  /* 0x0000000400057c10 */ /* 0x000fce000fffe0ff */
[----:B------:R-:W1:Y:S01]  /*0cb0*/  LDC.64 R20, c[0x0][0x390] ;  /* 0x0000e400ff147b82 */ /* 0x000e620000000a00 */
[----:B0-----:R-:W-:-:S05]  /*0cc0*/  IMAD.WIDE R6, R5, 0x4, R6 ;  /* 0x0000000405067825 */ /* 0x001fca00078e0206 */
[----:B------:R-:W2:Y:S01]  /*0cd0*/  LDG.E R13, desc[UR12][R6.64] ;  /* 0x0000000c060d7981 */ /* 0x000ea2000c1e1900 */
[----:B-1----:R-:W-:-:S03]  /*0ce0*/  IMAD.WIDE R20, R5, 0x4, R20 ;  /* 0x0000000405147825 */ /* 0x002fc600078e0214 */
[----:B------:R-:W3:Y:S04]  /*0cf0*/  LDG.E R25, desc[UR12][R6.64+0x4] ;  /* 0x0000040c06197981 */ /* 0x000ee8000c1e1900 */
[----:B------:R-:W4:Y:S04]  /*0d00*/  LDG.E R23, desc[UR12][R20.64] ;  /* 0x0000000c14177981 */ /* 0x000f28000c1e1900 */
[----:B------:R-:W5:Y:S01]  /*0d10*/  LDG.E R9, desc[UR12][R20.64+0x4] ;  /* 0x0000040c14097981 */ /* 0x000f62000c1e1900 */
[----:B------:R-:W-:-:S03]  /*0d20*/  IADD3 R18, PT, PT, R12, UR4, RZ ;  /* 0x000000040c127c10 */ /* 0x000fc6000fffe0ff */
[----:B------:R-:W5:Y:S01]  /*0d30*/  LDG.E R16, desc[UR12][R6.64+0x8] ;  /* 0x0000080c06107981 */ /* 0x000f62000c1e1900 */
[C---:B------:R-:W-:Y:S02]  /*0d40*/  LEA R5, R18.reuse, UR14, 0x2 ;  /* 0x0000000e12057c11 */ /* 0x040fe4000f8e10ff */
[----:B------:R-:W-:Y:S01]  /*0d50*/  LEA R18, R18, UR15, 0x2 ;  /* 0x0000000f12127c11 */ /* 0x000fe2000f8e10ff */
        /* <DEDUP_REMOVED lines=8> */
[----:B--2---:R0:W-:Y:S04]  /*0de0*/  STS [R5], R13 ;  /* 0x0000000d05007388 */ /* 0x0041e80000000800 */
[----:B----4-:R1:W-:Y:S04]  /*0df0*/  STS [R18], R23 ;  /* 0x0000001712007388 */ /* 0x0103e80000000800 */
[----:B---3--:R-:W-:Y:S04]  /*0e00*/  STS [R5+0x4], R25 ;  /* 0x0000041905007388 */ /* 0x008fe80000000800 */
[----:B0-----:R-:W2:Y:S04]  /*0e10*/  LDG.E R13, desc[UR12][R20.64+0x10] ;  /* 0x0000100c140d7981 */ /* 0x001ea8000c1e1900 */
[----:B-----5:R0:W-:Y:S04]  /*0e20*/  STS [R18+0x4], R9 ;  /* 0x0000040912007388 */ /* 0x0201e80000000800 */
[----:B-1----:R-:W3:Y:S04]  /*0e30*/  LDG.E R23, desc[UR12][R20.64+0x18] ;  /* 0x0000180c14177981 */ /* 0x002ee8000c1e1900 */
[----:B0-----:R-:W4:Y:S04]  /*0e40*/  LDG.E R9, desc[UR12][R20.64+0x14] ;  /* 0x0000140c14097981 */ /* 0x001f28000c1e1900 */
[----:B------:R1:W-:Y:S04]  /*0e50*/  STS [R5+0x8], R16 ;  /* 0x0000081005007388 */ /* 0x0003e80000000800 */
[----:B------:R1:W-:Y:S04]  /*0e60*/  STS [R18+0x8], R27 ;  /* 0x0000081b12007388 */ /* 0x0003e80000000800 */
[----:B------:R1:W-:Y:S04]  /*0e70*/  STS [R5+0xc], R28 ;  /* 0x00000c1c05007388 */ /* 0x0003e80000000800 */
[----:B------:R1:W-:Y:S04]  /*0e80*/  STS [R18+0xc], R29 ;  /* 0x00000c1d12007388 */ /* 0x0003e80000000800 */
[----:B------:R1:W-:Y:S01]  /*0e90*/  STS [R5+0x10], R26 ;  /* 0x0000101a05007388 */ /* 0x0003e20000000800 */
[----:B------:R-:W-:-:S04]  /*0ea0*/  UIADD3 UR4, UPT, UPT, UR4, 0x8, URZ ;  /* 0x0000000804047890 */ /* 0x000fc8000fffe0ff */
[----:B------:R-:W-:Y:S01]  /*0eb0*/  UISETP.NE.AND UP1, UPT, UR4, UR7, UPT ;  /* 0x000000070400728c */ /* 0x000fe2000bf25270 */
[----:B--2---:R1:W-:Y:S04]  /*0ec0*/  STS [R18+0x10], R13 ;  /* 0x0000100d12007388 */ /* 0x0043e80000000800 */
[----:B------:R1:W-:Y:S04]  /*0ed0*/  STS [R5+0x14], R24 ;  /* 0x0000141805007388 */ /* 0x0003e80000000800 */
[----:B----4-:R1:W-:Y:S04]  /*0ee0*/  STS [R18+0x14], R9 ;  /* 0x0000140912007388 */ /* 0x0103e80000000800 */
[----:B------:R1:W-:Y:S04]  /*0ef0*/  STS [R5+0x18], R22 ;  /* 0x0000181605007388 */ /* 0x0003e80000000800 */
[----:B---3--:R1:W-:Y:S04]  /*0f00*/  STS [R18+0x18], R23 ;  /* 0x0000181712007388 */ /* 0x0083e80000000800 */
[----:B------:R1:W-:Y:S04]  /*0f10*/  STS [R5+0x1c], R11 ;  /* 0x00001c0b05007388 */ /* 0x0003e80000000800 */
[----:B------:R1:W-:Y:S01]  /*0f20*/  STS [R18+0x1c], R7 ;  /* 0x00001c0712007388 */ /* 0x0003e20000000800 */
[----:B------:R-:W-:Y:S05]  /*0f30*/  BRA.U UP1, `(.L_x_8) ;  /* 0xfffffffd01547547 */ /* 0x000fea000b83ffff */
[----:B-1----:R-:W-:-:S07]  /*0f40*/  MOV R5, UR7 ;  /* 0x0000000700057c02 */ /* 0x002fce0008000f00 */
.L_x_7:
[----:B------:R-:W-:-:S09]  /*0f50*/  UISETP.NE.AND UP1, UPT, UR18, URZ, UPT ;  /* 0x000000ff1200728c */ /* 0x000fd2000bf25270 */
[----:B------:R-:W-:Y:S05]  /*0f60*/  BRA.U !UP1, `(.L_x_6) ;  /* 0x0000000109f07547 */ /* 0x000fea000b800000 */
[----:B------:R-:W-:Y:S02]  /*0f70*/  UISETP.GE.U32.AND UP1, UPT, UR19, 0x3, UPT ;  /* 0x000000031300788c */ /* 0x000fe4000bf26070 */
[----:B------:R-:W-:-:S07]  /*0f80*/  UISETP.NE.AND UP2, UPT, UR20, URZ, UPT ;  /* 0x000000ff1400728c */ /* 0x000fce000bf45270 */
[----:B------:R-:W-:Y:S05]  /*0f90*/  BRA.U !UP1, `(.L_x_9) ;  /* 0x0000000109647547 */ /* 0x000fea000b800000 */
[----:B------:R-:W1:Y:S01]  /*0fa0*/  LDC.64 R20, c[0x0][0x388] ;  /* 0x0000e200ff147b82 */ /* 0x000e620000000a00 */
[----:B------:R-:W-:-:S07]  /*0fb0*/  IADD3 R9, PT, PT, R0, R5, RZ ;  /* 0x0000000500097210 */ /* 0x000fce0007ffe0ff */
[----:B0-----:R-:W0:Y:S01]  /*0fc0*/  LDC.64 R6, c[0x0][0x390] ;  /* 0x0000e400ff067b82 */ /* 0x001e220000000a00 */
[----:B-1----:R-:W-:-:S05]  /*0fd0*/  IMAD.WIDE R20, R9, 0x4, R20 ;  /* 0x0000000409147825 */ /* 0x002fca00078e0214 */
[----:B------:R-:W2:Y:S01]  /*0fe0*/  LDG.E R23, desc[UR12][R20.64+0x4] ;  /* 0x0000040c14177981 */ /* 0x000ea2000c1e1900 */
[----:B0-----:R-:W-:-:S03]  /*0ff0*/  IMAD.WIDE R6, R9, 0x4, R6 ;  /* 0x0000000409067825 */ /* 0x001fc600078e0206 */
[----:B------:R-:W3:Y:S04]  /*1000*/  LDG.E R27, desc[UR12][R20.64+0x8] ;  /* 0x0000080c141b7981 */ /* 0x000ee8000c1e1900 */
[----:B------:R-:W4:Y:S04]  /*1010*/  LDG.E R9, desc[UR12][R20.64] ;  /* 0x0000000c14097981 */ /* 0x000f28000c1e1900 */
[----:B------:R-:W5:Y:S04]  /*1020*/  LDG.E R13, desc[UR12][R6.64] ;  /* 0x0000000c060d7981 */ /* 0x000f68000c1e1900 */
[----:B------:R-:W3:Y:S04]  /*1030*/  LDG.E R25, desc[UR12][R6.64+0x4] ;  /* 0x0000040c06197981 */ /* 0x000ee8000c1e1900 */
[----:B------:R-:W3:Y:S04]  /*1040*/  LDG.E R29, desc[UR12][R6.64+0x8] ;  /* 0x0000080c061d7981 */ /* 0x000ee8000c1e1900 */
[----:B------:R-:W3:Y:S04]  /*1050*/  LDG.E R22, desc[UR12][R20.64+0xc] ;  /* 0x00000c0c14167981 */ /* 0x000ee8000c1e1900 */
[----:B------:R-:W3:Y:S01]  /*1060*/  LDG.E R24, desc[UR12][R6.64+0xc] ;  /* 0x00000c0c06187981 */ /* 0x000ee2000c1e1900 */
[----:B------:R-:W-:-:S04]  /*1070*/  IADD3 R11, PT, PT, R12, R5, RZ ;  /* 0x000000050c0b7210 */ /* 0x000fc80007ffe0ff */
[C---:B------:R-:W-:Y:S02]  /*1080*/  LEA R16, R11.reuse, UR14, 0x2 ;  /* 0x0000000e0b107c11 */ /* 0x040fe4000f8e10ff */
[----:B------:R-:W-:Y:S01]  /*1090*/  LEA R18, R11, UR15, 0x2 ;  /* 0x0000000f0b127c11 */ /* 0x000fe2000f8e10ff */
[----:B------:R-:W-:Y:S02]  /*10a0*/  VIADD R5, R5, 0x4 ;  /* 0x0000000405057836 */ /* 0x000fe40000000000 */
[----:B----4-:R1:W-:Y:S04]  /*10b0*/  STS [R16], R9 ;  /* 0x0000000910007388 */ /* 0x0103e80000000800 */
[----:B-----5:R1:W-:Y:S04]  /*10c0*/  STS [R18], R13 ;  /* 0x0000000d12007388 */ /* 0x0203e80000000800 */
[----:B--2---:R1:W-:Y:S04]  /*10d0*/  STS [R16+0x4], R23 ;  /* 0x0000041710007388 */ /* 0x0043e80000000800 */
[----:B---3--:R1:W-:Y:S04]  /*10e0*/  STS [R18+0x4], R25 ;  /* 0x0000041912007388 */ /* 0x0083e80000000800 */
[----:B------:R1:W-:Y:S04]  /*10f0*/  STS [R16+0x8], R27 ;  /* 0x0000081b10007388 */ /* 0x0003e80000000800 */
[----:B------:R1:W-:Y:S04]  /*1100*/  STS [R18+0x8], R29 ;  /* 0x0000081d12007388 */ /* 0x0003e80000000800 */
[----:B------:R1:W-:Y:S04]  /*1110*/  STS [R16+0xc], R22 ;  /* 0x00000c1610007388 */ /* 0x0003e80000000800 */
[----:B------:R1:W-:Y:S02]  /*1120*/  STS [R18+0xc], R24 ;  /* 0x00000c1812007388 */ /* 0x0003e40000000800 */
.L_x_9:
[----:B------:R-:W-:Y:S05]  /*1130*/  BRA.U !UP2, `(.L_x_6) ;  /* 0x000000010a7c7547 */ /* 0x000fea000b800000 */
[----:B------:R-:W-:Y:S02]  /*1140*/  ISETP.NE.AND P0, PT, RZ, UR21, PT ;  /* 0x00000015ff007c0c */ /* 0x000fe4000bf05270 */
[----:B------:R-:W-:-:S11]  /*1150*/  ISETP.NE.AND P1, PT, RZ, UR25, PT ;  /* 0x00000019ff007c0c */ /* 0x000fd6000bf25270 */
[----:B0-----:R-:W0:Y:S01]  /*1160*/  @P0 LDC.64 R6, c[0x0][0x388] ;  /* 0x0000e200ff060b82 */ /* 0x001e220000000a00 */
[-C--:B-1----:R-:W-:Y:S02]  /*1170*/  @P0 IADD3 R13, PT, PT, R0, R5.reuse, RZ ;  /* 0x00000005000d0210 */ /* 0x082fe40007ffe0ff */
[----:B------:R-:W-:Y:S02]  /*1180*/  @P0 IADD3 R9, PT, PT, R12, R5, RZ ;  /* 0x000000050c090210 */ /* 0x000fe40007ffe0ff */
[----:B------:R-:W-:-:S03]  /*1190*/  @P0 IADD3 R5, PT, PT, R5, 0x2, RZ ;  /* 0x0000000205050810 */ /* 0x000fc60007ffe0ff */
[----:B------:R-:W1:Y:S01]  /*11a0*/  @P0 LDC.64 R24, c[0x0][0x390] ;  /* 0x0000e400ff180b82 */ /* 0x000e620000000a00 */
[----:B------:R-:W-:-:S07]  /*11b0*/  @P1 IADD3 R11, PT, PT, R0, R5, RZ ;  /* 0x00000005000b1210 */ /* 0x000fce0007ffe0ff */
[----:B------:R-:W2:Y:S08]  /*11c0*/  @P1 LDC.64 R22, c[0x0][0x388] ;  /* 0x0000e200ff161b82 */ /* 0x000eb00000000a00 */
[----:B------:R-:W3:Y:S01]  /*11d0*/  @P1 LDC.64 R20, c[0x0][0x390] ;  /* 0x0000e400ff141b82 */ /* 0x000ee20000000a00 */
[----:B0-----:R-:W-:-:S05]  /*11e0*/  @P0 IMAD.WIDE R6, R13, 0x4, R6 ;  /* 0x000000040d060825 */ /* 0x001fca00078e0206 */
[----:B------:R-:W4:Y:S01]  /*11f0*/  @P0 LDG.E R0, desc[UR12][R6.64] ;  /* 0x0000000c06000981 */ /* 0x000f22000c1e1900 */
[----:B-1----:R-:W-:-:S03]  /*1200*/  @P0 IMAD.WIDE R24, R13, 0x4, R24 ;  /* 0x000000040d180825 */ /* 0x002fc600078e0218 */
[----:B------:R-:W5:Y:S04]  /*1210*/  @P0 LDG.E R18, desc[UR12][R6.64+0x4] ;  /* 0x0000040c06120981 */ /* 0x000f68000c1e1900 */
[----:B------:R-:W5:Y:S01]  /*1220*/  @P0 LDG.E R27, desc[UR12][R24.64+0x4] ;  /* 0x0000040c181b0981 */ /* 0x000f62000c1e1900 */
[----:B--2---:R-:W-:-:S06]  /*1230*/  @P1 IMAD.WIDE R22, R11, 0x4, R22 ;  /* 0x000000040b161825 */ /* 0x004fcc00078e0216 */
[----:B------:R-:W2:Y:S01]  /*1240*/  @P1 LDG.E R22, desc[UR12][R22.64] ;  /* 0x0000000c16161981 */ /* 0x000ea2000c1e1900 */
[----:B---3--:R-:W-:-:S03]  /*1250*/  @P1 IMAD.WIDE R20, R11, 0x4, R20 ;  /* 0x000000040b141825 */ /* 0x008fc600078e0214 */
[----:B------:R-:W3:Y:S04]  /*1260*/  @P0 LDG.E R11, desc[UR12][R24.64] ;  /* 0x0000000c180b0981 */ /* 0x000ee8000c1e1900 */
[----:B------:R-:W2:Y:S01]  /*1270*/  @P1 LDG.E R20, desc[UR12][R20.64] ;  /* 0x0000000c14141981 */ /* 0x000ea2000c1e1900 */
[C---:B------:R-:W-:Y:S02]  /*1280*/  @P0 LEA R13, R9.reuse, UR14, 0x2 ;  /* 0x0000000e090d0c11 */ /* 0x040fe4000f8e10ff */
[----:B------:R-:W-:Y:S02]  /*1290*/  @P1 IADD3 R5, PT, PT, R12, R5, RZ ;  /* 0x000000050c051210 */ /* 0x000fe40007ffe0ff */
[----:B------:R-:W-:Y:S02]  /*12a0*/  @P0 LEA R16, R9, UR15, 0x2 ;  /* 0x0000000f09100c11 */ /* 0x000fe4000f8e10ff */
[----:B------:R-:W-:-:S02]  /*12b0*/  @P1 LEA R9, R5, UR14, 0x2 ;  /* 0x0000000e05091c11 */ /* 0x000fc4000f8e10ff */
[----:B------:R-:W-:Y:S01]  /*12c0*/  @P1 LEA R5, R5, UR15, 0x2 ;  /* 0x0000000f05051c11 */ /* 0x000fe2000f8e10ff */
[----:B----4-:R4:W-:Y:S04]  /*12d0*/  @P0 STS [R13], R0 ;  /* 0x000000000d000388 */ /* 0x0109e80000000800 */
[----:B---3--:R4:W-:Y:S04]  /*12e0*/  @P0 STS [R16], R11 ;  /* 0x0000000b10000388 */ /* 0x0089e80000000800 */
[----:B-----5:R4:W-:Y:S04]  /*12f0*/  @P0 STS [R13+0x4], R18 ;  /* 0x000004120d000388 */ /* 0x0209e80000000800 */
[----:B------:R4:W-:Y:S04]  /*1300*/  @P0 STS [R16+0x4], R27 ;  /* 0x0000041b10000388 */ /* 0x0009e80000000800 */
[----:B--2---:R4:W-:Y:S04]  /*1310*/  @P1 STS [R9], R22 ;  /* 0x0000001609001388 */ /* 0x0049e80000000800 */
[----:B------:R4:W-:Y:S02]  /*1320*/  @P1 STS [R5], R20 ;  /* 0x0000001405001388 */ /* 0x0009e40000000800 */
.L_x_6:
[----:B------:R-:W2:Y:S01]  /*1330*/  LDCU UR4, c[0x0][0x3a8] ;  /* 0x00007500ff0477ac */ /* 0x000ea20008000800 */
[----:B----4-:R-:W-:Y:S01]  /*1340*/  MOV R5, 0xff800000 ;  /* 0xff80000000057802 */ /* 0x010fe20000000f00 */
[----:B--2---:R-:W-:-:S09]  /*1350*/  UISETP.GE.AND UP1, UPT, UR4, 0x1, UPT ;  /* 0x000000010400788c */ /* 0x004fd2000bf26270 */
[----:B------:R-:W-:Y:S05]  /*1360*/  BRA.U !UP1, `(.L_x_10) ;  /* 0x0000000909987547 */ /* 0x000fea000b800000 */
[----:B------:R-:W-:Y:S05]  /*1370*/  BRA.U !UP0, `(.L_x_11) ;  /* 0x0000000508c47547 */ /* 0x000fea000b800000 */
[----:B0-----:R-:W-:Y:S01]  /*1380*/  HFMA2 R7, -RZ, RZ, 0, 0 ;  /* 0x00000000ff077431 */ /* 0x001fe200000001ff */
[----:B------:R-:W-:-:S07]  /*1390*/  MOV R5, 0xff800000 ;  /* 0xff80000000057802 */ /* 0x000fce0000000f00 */
.L_x_17:
[----:B------:R-:W-:Y:S01]  /*13a0*/  UISETP.GE.U32.AND UP2, UPT, UR17, 0x7, UPT ;  /* 0x000000071100788c */ /* 0x000fe2000bf46070 */
[----:B------:R-:W-:Y:S01]  /*13b0*/  MOV R26, RZ ;  /* 0x000000ff001a7202 */ /* 0x000fe20000000f00 */
[----:B------:R-:W-:-:S07]  /*13c0*/  UMOV UR4, URZ ;  /* 0x000000ff00047c82 */ /* 0x000fce0008000000 */
[----:B------:R-:W-:Y:S05]  /*13d0*/  BRA.U !UP2, `(.L_x_12) ;  /* 0x000000010a987547 */ /* 0x000fea000b800000 */
[----:B------:R-:W0:Y:S01]  /*13e0*/  S2UR UR9, SR_CgaCtaId ;  /* 0x00000000000979c3 */ /* 0x000e220000008800 */
[----:B------:R-:W-:Y:S01]  /*13f0*/  UMOV UR4, 0x400 ;  /* 0x0000040000047882 */ /* 0x000fe20000000000 */
[----:B------:R-:W-:-:S06]  /*1400*/  MOV R26, RZ ;  /* 0x000000ff001a7202 */ /* 0x000fcc0000000f00 */
[----:B-1----:R-:W1:Y:S01]  /*1410*/  LDC R0, c[0x0][0x39c] ;  /* 0x0000e700ff007b82 */ /* 0x002e620000000800 */
[----:B0-----:R-:W-:-:S03]  /*1420*/  ULEA UR9, UR9, UR4, 0x18 ;  /* 0x0000000409097291 */ /* 0x001fc6000f8ec0ff */
[----:B------:R-:W-:-:S09]  /*1430*/  UMOV UR4, URZ ;  /* 0x000000ff00047c82 */ /* 0x000fd20008000000 */
.L_x_13:
[----:B-1----:R-:W-:Y:S01]  /*1440*/  IMAD R13, R7, R0, UR4 ;  /* 0x00000004070d7e24 */ /* 0x002fe2000f8e0200 */
[----:B------:R-:W-:Y:S01]  /*1450*/  IADD3 R18, PT, PT, R12, UR4, RZ ;  /* 0x000000040c127c10 */ /* 0x000fe2000fffe0ff */
[----:B------:R-:W-:-:S03]  /*1460*/  UIADD3 UR4, UPT, UPT, UR4, 0x8, URZ ;  /* 0x0000000804047890 */ /* 0x000fc6000fffe0ff */
[----:B------:R-:W-:Y:S01]  /*1470*/  LEA R18, R18, UR9, 0x2 ;  /* 0x0000000912127c11 */ /* 0x000fe2000f8e10ff */
[----:B------:R-:W-:Y:S01]  /*1480*/  UISETP.NE.AND UP2, UPT, UR4, UR7, UPT ;  /* 0x000000070400728c */ /* 0x000fe2000bf45270 */
[----:B------:R-:W-:-:S03]  /*1490*/  LEA R13, R13, UR14, 0x2 ;  /* 0x0000000e0d0d7c11 */ /* 0x000fc6000f8e10ff */
[----:B------:R-:W-:Y:S04]  /*14a0*/  LDS R21, [R18] ;  /* 0x0000000012157984 */ /* 0x000fe80000000800 */
[----:B------:R-:W0:Y:S04]  /*14b0*/  LDS R20, [R13] ;  /* 0x000000000d147984 */ /* 0x000e280000000800 */
[----:B------:R-:W-:Y:S04]  /*14c0*/  LDS R23, [R18+0x4] ;  /* 0x0000040012177984 */ /* 0x000fe80000000800 */
[----:B------:R-:W1:Y:S04]  /*14d0*/  LDS R22, [R13+0x4] ;  /* 0x000004000d167984 */ /* 0x000e680000000800 */
[----:B------:R-:W-:Y:S04]  /*14e0*/  LDS R6, [R18+0x8] ;  /* 0x0000080012067984 */ /* 0x000fe80000000800 */
[----:B------:R-:W2:Y:S04]  /*14f0*/  LDS R9, [R13+0x8] ;  /* 0x000008000d097984 */ /* 0x000ea80000000800 */
[----:B------:R-:W-:Y:S04]  /*1500*/  LDS R11, [R18+0xc] ;  /* 0x00000c00120b7984 */ /* 0x000fe80000000800 */
[----:B------:R-:W3:Y:S04]  /*1510*/  LDS R16, [R13+0xc] ;  /* 0x00000c000d107984 */ /* 0x000ee80000000800 */
[----:B------:R-:W-:Y:S04]  /*1520*/  LDS R24, [R18+0x14] ;  /* 0x0000140012187984 */ /* 0x000fe80000000800 */
[----:B------:R-:W-:Y:S04]  /*1530*/  LDS R25, [R13+0x14] ;  /* 0x000014000d197984 */ /* 0x000fe80000000800 */
[----:B------:R-:W-:Y:S01]  /*1540*/  LDS R27, [R13+0x1c] ;  /* 0x00001c000d1b7984 */ /* 0x000fe20000000800 */
[----:B0-----:R-:W-:-:S03]  /*1550*/  FFMA R26, R21, R20, R26 ;  /* 0x00000014151a7223 */ /* 0x001fc6000000001a */
[----:B------:R-:W-:Y:S04]  /*1560*/  LDS R20, [R18+0x10] ;  /* 0x0000100012147984 */ /* 0x000fe80000000800 */
[----:B------:R-:W0:Y:S01]  /*1570*/  LDS R21, [R13+0x10] ;  /* 0x000010000d157984 */ /* 0x000e220000000800 */
[----:B-1----:R-:W-:-:S03]  /*1580*/  FFMA R29, R23, R22, R26 ;  /* 0x00000016171d7223 */ /* 0x002fc6000000001a */
[----:B------:R-:W-:Y:S04]  /*1590*/  LDS R22, [R18+0x18] ;  /* 0x0000180012167984 */ /* 0x000fe80000000800 */
[----:B------:R-:W1:Y:S01]  /*15a0*/  LDS R23, [R13+0x18] ;  /* 0x000018000d177984 */ /* 0x000e620000000800 */
[----:B--2---:R-:W-:-:S03]  /*15b0*/  FFMA R6, R6, R9, R29 ;  /* 0x0000000906067223 */ /* 0x004fc6000000001d */
[----:B------:R-:W2:Y:S01]  /*15c0*/  LDS R26, [R18+0x1c] ;  /* 0x00001c00121a7984 */ /* 0x000ea20000000800 */
[----:B---3--:R-:W-:-:S04]  /*15d0*/  FFMA R11, R11, R16, R6 ;  /* 0x000000100b0b7223 */ /* 0x008fc80000000006 */
[----:B0-----:R-:W-:-:S04]  /*15e0*/  FFMA R11, R20, R21, R11 ;  /* 0x00000015140b7223 */ /* 0x001fc8000000000b */
[----:B------:R-:W-:-:S04]  /*15f0*/  FFMA R11, R24, R25, R11 ;  /* 0x00000019180b7223 */ /* 0x000fc8000000000b */
[----:B-1----:R-:W-:-:S04]  /*1600*/  FFMA R11, R22, R23, R11 ;  /* 0x00000017160b7223 */ /* 0x002fc8000000000b */
[----:B--2---:R-:W-:Y:S01]  /*1610*/  FFMA R26, R26, R27, R11 ;  /* 0x0000001b1a1a7223 */ /* 0x004fe2000000000b */
[----:B------:R-:W-:Y:S06]  /*1620*/  BRA.U UP2, `(.L_x_13) ;  /* 0xfffffffd02847547 */ /* 0x000fec000b83ffff */
[----:B------:R-:W-:-:S05]  /*1630*/  UMOV UR4, UR7 ;  /* 0x0000000700047c82 */ /* 0x000fca0008000000 */
.L_x_12:
[----:B------:R-:W-:-:S09]  /*1640*/  UISETP.NE.AND UP2, UPT, UR18, URZ, UPT ;  /* 0x000000ff1200728c */ /* 0x000fd2000bf45270 */
[----:B------:R-:W-:Y:S05]  /*1650*/  BRA.U !UP2, `(.L_x_14) ;  /* 0x000000010adc7547 */ /* 0x000fea000b800000 */
[----:B------:R-:W-:Y:S02]  /*1660*/  UISETP.GE.U32.AND UP2, UPT, UR19, 0x3, UPT ;  /* 0x000000031300788c */ /* 0x000fe4000bf46070 */
[----:B------:R-:W-:-:S07]  /*1670*/  UISETP.NE.AND UP3, UPT, UR20, URZ, UPT ;  /* 0x000000ff1400728c */ /* 0x000fce000bf65270 */
[----:B------:R-:W-:Y:S05]  /*1680*/  BRA.U !UP2, `(.L_x_15) ;  /* 0x000000010a547547 */ /* 0x000fea000b800000 */
[----:B------:R-:W0:Y:S01]  /*1690*/  S2UR UR10, SR_CgaCtaId ;  /* 0x00000000000a79c3 */ /* 0x000e220000008800 */
[----:B------:R-:W-:Y:S01]  /*16a0*/  UMOV UR9, 0x400 ;  /* 0x0000040000097882 */ /* 0x000fe20000000000 */
[----:B-1----:R-:W-:-:S06]  /*16b0*/  VIADD R0, R12, UR4 ;  /* 0x000000040c007c36 */ /* 0x002fcc0008000000 */
[----:B------:R-:W1:Y:S01]  /*16c0*/  LDC R6, c[0x0][0x39c] ;  /* 0x0000e700ff067b82 */ /* 0x000e620000000800 */
[----:B0-----:R-:W-:-:S06]  /*16d0*/  ULEA UR9, UR10, UR9, 0x18 ;  /* 0x000000090a097291 */ /* 0x001fcc000f8ec0ff */
[----:B------:R-:W-:Y:S01]  /*16e0*/  LEA R0, R0, UR9, 0x2 ;  /* 0x0000000900007c11 */ /* 0x000fe2000f8e10ff */
[----:B-1----:R-:W-:Y:S01]  /*16f0*/  IMAD R6, R7, R6, UR4 ;  /* 0x0000000407067e24 */ /* 0x002fe2000f8e0206 */
[----:B------:R-:W-:-:S03]  /*1700*/  UIADD3 UR4, UPT, UPT, UR4, 0x4, URZ ;  /* 0x0000000404047890 */ /* 0x000fc6000fffe0ff */
[----:B------:R-:W-:Y:S01]  /*1710*/  LDS R9, [R0] ;  /* 0x0000000000097984 */ /* 0x000fe20000000800 */
[----:B------:R-:W-:-:S03]  /*1720*/  LEA R6, R6, UR14, 0x2 ;  /* 0x0000000e06067c11 */ /* 0x000fc6000f8e10ff */
[----:B------:R-:W-:Y:S04]  /*1730*/  LDS R16, [R0+0x4] ;  /* 0x0000040000107984 */ /* 0x000fe80000000800 */
[----:B------:R-:W0:Y:S04]  /*1740*/  LDS R11, [R6] ;  /* 0x00000000060b7984 */ /* 0x000e280000000800 */
[----:B------:R-:W1:Y:S04]  /*1750*/  LDS R13, [R6+0x4] ;  /* 0x00000400060d7984 */ /* 0x000e680000000800 */
[----:B------:R-:W-:Y:S04]  /*1760*/  LDS R18, [R0+0x8] ;  /* 0x0000080000127984 */ /* 0x000fe80000000800 */
[----:B------:R-:W2:Y:S04]  /*1770*/  LDS R20, [R6+0x8] ;  /* 0x0000080006147984 */ /* 0x000ea80000000800 */
[----:B------:R-:W-:Y:S04]  /*1780*/  LDS R22, [R0+0xc] ;  /* 0x00000c0000167984 */ /* 0x000fe80000000800 */
[----:B------:R-:W3:Y:S01]  /*1790*/  LDS R21, [R6+0xc] ;  /* 0x00000c0006157984 */ /* 0x000ee20000000800 */
[----:B0-----:R-:W-:-:S04]  /*17a0*/  FFMA R9, R9, R11, R26 ;  /* 0x0000000b09097223 */ /* 0x001fc8000000001a */
[----:B-1----:R-:W-:-:S04]  /*17b0*/  FFMA R9, R16, R13, R9 ;  /* 0x0000000d10097223 */ /* 0x002fc80000000009 */
[----:B--2---:R-:W-:-:S04]  /*17c0*/  FFMA R9, R18, R20, R9 ;  /* 0x0000001412097223 */ /* 0x004fc80000000009 */
[----:B---3--:R-:W-:-:S07]  /*17d0*/  FFMA R26, R22, R21, R9 ;  /* 0x00000015161a7223 */ /* 0x008fce0000000009 */
.L_x_15:
[----:B------:R-:W-:Y:S05]  /*17e0*/  BRA.U !UP3, `(.L_x_14) ;  /* 0x000000010b787547 */ /* 0x000fea000b800000 */
[----:B------:R-:W-:Y:S02]  /*17f0*/  UISETP.NE.AND UP2, UPT, UR21, URZ, UPT ;  /* 0x000000ff1500728c */ /* 0x000fe4000bf45270 */
[----:B------:R-:W-:-:S07]  /*1800*/  UISETP.NE.AND UP3, UPT, UR25, URZ, UPT ;  /* 0x000000ff1900728c */ /* 0x000fce000bf65270 */
[----:B------:R-:W-:Y:S05]  /*1810*/  BRA.U !UP2, `(.L_x_16) ;  /* 0x000000010a3c7547 */ /* 0x000fea000b800000 */
[----:B------:R-:W0:Y:S01]  /*1820*/  S2UR UR10, SR_CgaCtaId ;  /* 0x00000000000a79c3 */ /* 0x000e220000008800 */
[----:B------:R-:W-:Y:S01]  /*1830*/  UMOV UR9, 0x400 ;  /* 0x0000040000097882 */ /* 0x000fe20000000000 */
[----:B-1----:R-:W-:-:S06]  /*1840*/  IADD3 R0, PT, PT, R12, UR4, RZ ;  /* 0x000000040c007c10 */ /* 0x002fcc000fffe0ff */
        /* <DEDUP_REMOVED lines=9> */
[----:B------:R-:W1:Y:S01]  /*18e0*/  LDS R13, [R6+0x4] ;  /* 0x00000400060d7984 */ /* 0x000e620000000800 */
[----:B0-----:R-:W-:-:S04]  /*18f0*/  FFMA R9, R9, R11, R26 ;  /* 0x0000000b09097223 */ /* 0x001fc8000000001a */
[----:B-1----:R-:W-:-:S07]  /*1900*/  FFMA R26, R16, R13, R9 ;  /* 0x0000000d101a7223 */ /* 0x002fce0000000009 */
.L_x_16:
[----:B------:R-:W-:Y:S05]  /*1910*/  BRA.U !UP3, `(.L_x_14) ;  /* 0x000000010b2c7547 */ /* 0x000fea000b800000 */
[----:B------:R-:W0:Y:S01]  /*1920*/  S2UR UR10, SR_CgaCtaId ;  /* 0x00000000000a79c3 */ /* 0x000e220000008800 */
[----:B------:R-:W-:Y:S01]  /*1930*/  UMOV UR9, 0x400 ;  /* 0x0000040000097882 */ /* 0x000fe20000000000 */
[----:B-1----:R-:W-:-:S06]  /*1940*/  IADD3 R0, PT, PT, R12, UR4, RZ ;  /* 0x000000040c007c10 */ /* 0x002fcc000fffe0ff */
[----:B------:R-:W1:Y:S01]  /*1950*/  LDC R6, c[0x0][0x39c] ;  /* 0x0000e700ff067b82 */ /* 0x000e620000000800 */
[----:B0-----:R-:W-:-:S06]  /*1960*/  ULEA UR9, UR10, UR9, 0x18 ;  /* 0x000000090a097291 */ /* 0x001fcc000f8ec0ff */
[----:B------:R-:W-:Y:S01]  /*1970*/  LEA R0, R0, UR9, 0x2 ;  /* 0x0000000900007c11 */ /* 0x000fe2000f8e10ff */
[----:B-1----:R-:W-:-:S04]  /*1980*/  IMAD R6, R7, R6, UR4 ;  /* 0x0000000407067e24 */ /* 0x002fc8000f8e0206 */
[----:B------:R-:W-:Y:S01]  /*1990*/  LDS R9, [R0] ;  /* 0x0000000000097984 */ /* 0x000fe20000000800 */
[----:B------:R-:W-:-:S06]  /*19a0*/  LEA R6, R6, UR14, 0x2 ;  /* 0x0000000e06067c11 */ /* 0x000fcc000f8e10ff */
[----:B------:R-:W0:Y:S02]  /*19b0*/  LDS R6, [R6] ;  /* 0x0000000006067984 */ /* 0x000e240000000800 */
[----:B0-----:R-:W-:-:S07]  /*19c0*/  FFMA R26, R9, R6, R26 ;  /* 0x00000006091a7223 */ /* 0x001fce000000001a */
.L_x_14:
[----:B------:R-:W1:Y:S01]  /*19d0*/  LDCU UR4, c[0x0][0x3a8] ;  /* 0x00007500ff0477ac */ /* 0x000e620008000800 */
[----:B------:R-:W0:Y:S01]  /*19e0*/  LDCU UR9, c[0x0][0x3b0] ;  /* 0x00007600ff0977ac */ /* 0x000e220008000800 */
[----:B-1----:R-:W-:Y:S01]  /*19f0*/  IMAD R0, R14, UR4, R7 ;  /* 0x000000040e007c24 */ /* 0x002fe2000f8e0207 */
[----:B------:R-:W-:Y:S01]  /*1a00*/  IADD3 R7, PT, PT, R7, 0x1, RZ ;  /* 0x0000000107077810 */ /* 0x000fe20007ffe0ff */
[----:B0-----:R-:W-:-:S03]  /*1a10*/  FMUL R26, R26, UR9 ;  /* 0x000000091a1a7c20 */ /* 0x001fc60008400000 */
[----:B------:R-:W-:Y:S02]  /*1a20*/  LEA R9, R0, UR16, 0x2 ;  /* 0x0000001000097c11 */ /* 0x000fe4000f8e10ff */
[----:B------:R-:W-:Y:S02]  /*1a30*/  ISETP.NE.AND P1, PT, R7, UR4, PT ;  /* 0x0000000407007c0c */ /* 0x000fe4000bf25270 */
[CC--:B------:R-:W-:Y:S01]  /*1a40*/  FSETP.GT.AND P0, PT, R26.reuse, R5.reuse, PT ;  /* 0x000000051a00720b */ /* 0x0c0fe20003f04000 */
[----:B------:R0:W-:Y:S03]  /*1a50*/  STS [R9], R26 ;  /* 0x0000001a09007388 */ /* 0x0001e60000000800 */
[----:B------:R-:W-:-:S07]  /*1a60*/  FSEL R5, R26, R5, P0 ;  /* 0x000000051a057208 */ /* 0x000fce0000000000 */
[----:B0-----:R-:W-:Y:S05]  /*1a70*/  @!P1 BRA `(.L_x_10) ;  /* 0x0000000000d49947 */ /* 0x001fea0003800000 */
[----:B------:R-:W-:Y:S05]  /*1a80*/  BRA `(.L_x_17) ;  /* 0xfffffff800447947 */ /* 0x000fea000383ffff */
.L_x_11:
[----:B------:R-:W-:Y:S01]  /*1a90*/  UISETP.GE.U32.AND UP2, UPT, UR4, 0x8, UPT ;  /* 0x000000080400788c */ /* 0x000fe2000bf46070 */
[----:B0-----:R-:W-:Y:S01]  /*1aa0*/  HFMA2 R7, -RZ, RZ, 0, 0 ;  /* 0x00000000ff077431 */ /* 0x001fe200000001ff */
[----:B------:R-:W-:-:S07]  /*1ab0*/  MOV R5, 0xff800000 ;  /* 0xff80000000057802 */ /* 0x000fce0000000f00 */
[----:B------:R-:W-:Y:S05]  /*1ac0*/  BRA.U !UP2, `(.L_x_18) ;  /* 0x000000010a487547 */ /* 0x000fea000b800000 */
[----:B------:R-:W-:Y:S02]  /*1ad0*/  MOV R5, 0xff800000 ;  /* 0xff80000000057802 */ /* 0x000fe40000000f00 */
[----:B------:R-:W-:-:S07]  /*1ae0*/  MOV R7, RZ ;  /* 0x000000ff00077202 */ /* 0x000fce0000000f00 */
.L_x_19:
[----:B-1----:R-:W-:Y:S01]  /*1af0*/  IMAD R0, R14, UR4, R7 ;  /* 0x000000040e007c24 */ /* 0x002fe2000f8e0207 */
[----:B------:R-:W-:Y:S02]  /*1b00*/  IADD3 R7, PT, PT, R7, 0x8, RZ ;  /* 0x0000000807077810 */ /* 0x000fe40007ffe0ff */
[-C--:B------:R-:W-:Y:S02]  /*1b10*/  FSETP.GT.AND P0, PT, R10, R5.reuse, PT ;  /* 0x000000050a00720b */ /* 0x080fe40003f04000 */
[----:B0-----:R-:W-:Y:S02]  /*1b20*/  LEA R9, R0, UR16, 0x2 ;  /* 0x0000001000097c11 */ /* 0x001fe4000f8e10ff */
[----:B------:R-:W-:Y:S02]  /*1b30*/  ISETP.NE.AND P1, PT, R7, UR26, PT ;  /* 0x0000001a07007c0c */ /* 0x000fe4000bf25270 */
[----:B------:R-:W-:Y:S01]  /*1b40*/  FSEL R5, R10, R5, P0 ;  /* 0x000000050a057208 */ /* 0x000fe20000000000 */
[----:B------:R0:W-:Y:S04]  /*1b50*/  STS [R9], R10 ;  /* 0x0000000a09007388 */ /* 0x0001e80000000800 */
[----:B------:R0:W-:Y:S04]  /*1b60*/  STS [R9+0x4], R10 ;  /* 0x0000040a09007388 */ /* 0x0001e80000000800 */
[----:B------:R0:W-:Y:S04]  /*1b70*/  STS [R9+0x8], R10 ;  /* 0x0000080a09007388 */ /* 0x0001e80000000800 */
[----:B------:R0:W-:Y:S04]  /*1b80*/  STS [R9+0xc], R10 ;  /* 0x00000c0a09007388 */ /* 0x0001e80000000800 */
[----:B------:R0:W-:Y:S04]  /*1b90*/  STS [R9+0x10], R10 ;  /* 0x0000100a09007388 */ /* 0x0001e80000000800 */
[----:B------:R0:W-:Y:S04]  /*1ba0*/  STS [R9+0x14], R10 ;  /* 0x0000140a09007388 */ /* 0x0001e80000000800 */
[----:B------:R0:W-:Y:S04]  /*1bb0*/  STS [R9+0x18], R10 ;  /* 0x0000180a09007388 */ /* 0x0001e80000000800 */
[----:B------:R0:W-:Y:S01]  /*1bc0*/  STS [R9+0x1c], R10 ;  /* 0x00001c0a09007388 */ /* 0x0001e20000000800 */
[----:B------:R-:W-:Y:S05]  /*1bd0*/  @P1 BRA `(.L_x_19) ;  /* 0xfffffffc00c41947 */ /* 0x000fea000383ffff */
[----:B------:R-:W-:-:S07]  /*1be0*/  MOV R7, UR26 ;  /* 0x0000001a00077c02 */ /* 0x000fce0008000f00 */
.L_x_18:
[----:B------:R-:W-:-:S09]  /*1bf0*/  UISETP.NE.AND UP2, UPT, UR22, URZ, UPT ;  /* 0x000000ff1600728c */ /* 0x000fd2000bf45270 */
[----:B------:R-:W-:Y:S05]  /*1c00*/  BRA.U !UP2, `(.L_x_10) ;  /* 0x000000010a707547 */ /* 0x000fea000b800000 */
[----:B------:R-:W-:Y:S02]  /*1c10*/  UISETP.GE.U32.AND UP2, UPT, UR23, 0x3, UPT ;  /* 0x000000031700788c */ /* 0x000fe4000bf46070 */
[----:B------:R-:W-:-:S07]  /*1c20*/  UISETP.NE.AND UP3, UPT, UR24, URZ, UPT ;  /* 0x000000ff1800728c */ /* 0x000fce000bf65270 */
[----:B------:R-:W-:Y:S05]  /*1c30*/  BRA.U !UP2, `(.L_x_20) ;  /* 0x000000010a247547 */ /* 0x000fea000b800000 */
[----:B-1----:R-:W-:Y:S01]  /*1c40*/  IMAD R0, R14, UR4, R7 ;  /* 0x000000040e007c24 */ /* 0x002fe2000f8e0207 */
[-C--:B------:R-:W-:Y:S02]  /*1c50*/  FSETP.GT.AND P0, PT, R10, R5.reuse, PT ;  /* 0x000000050a00720b */ /* 0x080fe40003f04000 */
[----:B------:R-:W-:Y:S02]  /*1c60*/  IADD3 R7, PT, PT, R7, 0x4, RZ ;  /* 0x0000000407077810 */ /* 0x000fe40007ffe0ff */
[----:B0-----:R-:W-:Y:S02]  /*1c70*/  LEA R9, R0, UR16, 0x2 ;  /* 0x0000001000097c11 */ /* 0x001fe4000f8e10ff */
[----:B------:R-:W-:-:S03]  /*1c80*/  FSEL R5, R10, R5, P0 ;  /* 0x000000050a057208 */ /* 0x000fc60000000000 */
[----:B------:R2:W-:Y:S04]  /*1c90*/  STS [R9], R10 ;  /* 0x0000000a09007388 */ /* 0x0005e80000000800 */
[----:B------:R2:W-:Y:S04]  /*1ca0*/  STS [R9+0x4], R10 ;  /* 0x0000040a09007388 */ /* 0x0005e80000000800 */
[----:B------:R2:W-:Y:S04]  /*1cb0*/  STS [R9+0x8], R10 ;  /* 0x0000080a09007388 */ /* 0x0005e80000000800 */
[----:B------:R2:W-:Y:S02]  /*1cc0*/  STS [R9+0xc], R10 ;  /* 0x00000c0a09007388 */ /* 0x0005e40000000800 */
.L_x_20:
[----:B------:R-:W-:Y:S05]  /*1cd0*/  BRA.U !UP3, `(.L_x_10) ;  /* 0x000000010b3c7547 */ /* 0x000fea000b800000 */
[----:B------:R-:W-:Y:S01]  /*1ce0*/  UISETP.NE.AND UP2, UPT, UR24, 0x1, UPT ;  /* 0x000000011800788c */ /* 0x000fe2000bf45270 */
[----:B------:R-:W-:-:S08]  /*1cf0*/  ISETP.NE.AND P0, PT, RZ, UR8, PT ;  /* 0x00000008ff007c0c */ /* 0x000fd0000bf05270 */
[----:B------:R-:W-:Y:S05]  /*1d00*/  BRA.U !UP2, `(.L_x_21) ;  /* 0x000000010a1c7547 */ /* 0x000fea000b800000 */
[----:B-1----:R-:W-:Y:S01]  /*1d10*/  IMAD R0, R14, UR4, R7 ;  /* 0x000000040e007c24 */ /* 0x002fe2000f8e0207 */
[-C--:B------:R-:W-:Y:S02]  /*1d20*/  FSETP.GT.AND P1, PT, R10, R5.reuse, PT ;  /* 0x000000050a00720b */ /* 0x080fe40003f24000 */
[----:B------:R-:W-:Y:S02]  /*1d30*/  IADD3 R7, PT, PT, R7, 0x2, RZ ;  /* 0x0000000207077810 */ /* 0x000fe40007ffe0ff */
[----:B0-2---:R-:W-:Y:S02]  /*1d40*/  LEA R9, R0, UR16, 0x2 ;  /* 0x0000001000097c11 */ /* 0x005fe4000f8e10ff */
[----:B------:R-:W-:-:S03]  /*1d50*/  FSEL R5, R10, R5, P1 ;  /* 0x000000050a057208 */ /* 0x000fc60000800000 */
[----:B------:R3:W-:Y:S04]  /*1d60*/  STS [R9], R10 ;  /* 0x0000000a09007388 */ /* 0x0007e80000000800 */
[----:B------:R3:W-:Y:S02]  /*1d70*/  STS [R9+0x4], R10 ;  /* 0x0000040a09007388 */ /* 0x0007e40000000800 */
.L_x_21:
[----:B------:R-:W-:Y:S01]  /*1d80*/  @P0 IMAD R7, R14, UR4, R7 ;  /* 0x000000040e070c24 */ /* 0x000fe2000f8e0207 */
[----:B------:R-:W-:-:S04]  /*1d90*/  @P0 FSETP.GT.AND P1, PT, R10, R5, PT ;  /* 0x000000050a00020b */ /* 0x000fc80003f24000 */
[----:B------:R-:W-:Y:S02]  /*1da0*/  @P0 LEA R7, R7, UR16, 0x2 ;  /* 0x0000001007070c11 */ /* 0x000fe4000f8e10ff */
[----:B------:R-:W-:-:S03]  /*1db0*/  @P0 FSEL R5, R10, R5, P1 ;  /* 0x000000050a050208 */ /* 0x000fc60000800000 */
[----:B------:R4:W-:Y:S04]  /*1dc0*/  @P0 STS [R7], R10 ;  /* 0x0000000a07000388 */ /* 0x0009e80000000800 */
.L_x_10:
[----:B------:R-:W-:Y:S01]  /*1dd0*/  FMNMX R4, R4, R5, !PT ;  /* 0x0000000504047209 */ /* 0x000fe20007800000 */
[----:B------:R-:W-:Y:S01]  /*1de0*/  IMAD.MOV.U32 R5, RZ, RZ, RZ ;  /* 0x000000ffff057224 */ /* 0x000fe200078e00ff */
[----:B------:R-:W-:Y:S06]  /*1df0*/  BRA.U !UP1, `(.L_x_22) ;  /* 0x0000000909947547 */ /* 0x000fec000b800000 */
[----:B------:R-:W-:Y:S01]  /*1e00*/  UISETP.GE.U32.AND UP2, UPT, UR4, 0x8, UPT ;  /* 0x000000080400788c */ /* 0x000fe2000bf46070 */
[----:B0---4-:R-:W-:Y:S01]  /*1e10*/  HFMA2 R7, -RZ, RZ, 0, 0 ;  /* 0x00000000ff077431 */ /* 0x011fe200000001ff */
[----:B------:R-:W-:-:S07]  /*1e20*/  MOV R5, RZ ;  /* 0x000000ff00057202 */ /* 0x000fce0000000f00 */
[----:B------:R-:W-:Y:S05]  /*1e30*/  BRA.U !UP2, `(.L_x_23) ;  /* 0x000000050a407547 */ /* 0x000fea000b800000 */
[----:B------:R-:W-:Y:S02]  /*1e40*/  MOV R5, RZ ;  /* 0x000000ff00057202 */ /* 0x000fe40000000f00 */
[----:B------:R-:W-:-:S07]  /*1e50*/  MOV R7, RZ ;  /* 0x000000ff00077202 */ /* 0x000fce0000000f00 */
.L_x_24:
[----:B-1--4-:R-:W-:Y:S01]  /*1e60*/  IMAD R0, R14, UR4, R7 ;  /* 0x000000040e007c24 */ /* 0x012fe2000f8e0207 */
[----:B------:R-:W-:-:S04]  /*1e70*/  IADD3 R7, PT, PT, R7, 0x8, RZ ;  /* 0x0000000807077810 */ /* 0x000fc80007ffe0ff */
[----:B------:R-:W-:-:S05]  /*1e80*/  LEA R0, R0, UR16, 0x2 ;  /* 0x0000001000007c11 */ /* 0x000fca000f8e10ff */
[----:B--23--:R-:W0:Y:S04]  /*1e90*/  LDS R9, [R0] ;  /* 0x0000000000097984 */ /* 0x00ce280000000800 */
[----:B------:R-:W1:Y:S04]  /*1ea0*/  LDS R13, [R0+0x14] ;  /* 0x00001400000d7984 */ /* 0x000e680000000800 */
[----:B------:R-:W2:Y:S04]  /*1eb0*/  LDS R23, [R0+0x4] ;  /* 0x0000040000177984 */ /* 0x000ea80000000800 */
[----:B------:R-:W3:Y:S04]  /*1ec0*/  LDS R25, [R0+0x8] ;  /* 0x0000080000197984 */ /* 0x000ee80000000800 */
[----:B------:R-:W4:Y:S04]  /*1ed0*/  LDS R27, [R0+0xc] ;  /* 0x00000c00001b7984 */ /* 0x000f280000000800 */
[----:B------:R-:W5:Y:S04]  /*1ee0*/  LDS R21, [R0+0x10] ;  /* 0x0000100000157984 */ /* 0x000f680000000800 */
[----:B------:R-:W5:Y:S01]  /*1ef0*/  LDS R11, [R0+0x18] ;  /* 0x00001800000b7984 */ /* 0x000f620000000800 */
[----:B0-----:R-:W-:-:S03]  /*1f00*/  FADD R6, -R4, R9 ;  /* 0x0000000904067221 */ /* 0x001fc60000000100 */
[----:B------:R-:W0:Y:S01]  /*1f10*/  LDS R9, [R0+0x1c] ;  /* 0x00001c0000097984 */ /* 0x000e220000000800 */
[----:B------:R-:W-:Y:S01]  /*1f20*/  FMUL R6, R6, 1.4426950216293334961 ;  /* 0x3fb8aa3b06067820 */ /* 0x000fe20000400000 */
[C---:B-1----:R-:W-:Y:S01]  /*1f30*/  FADD R13, -R4.reuse, R13 ;  /* 0x0000000d040d7221 */ /* 0x042fe20000000100 */
[----:B--2---:R-:W-:-:S03]  /*1f40*/  FADD R23, -R4, R23 ;  /* 0x0000001704177221 */ /* 0x004fc60000000100 */
[----:B------:R-:W-:Y:S01]  /*1f50*/  FSETP.GEU.AND P6, PT, R6, -126, PT ;  /* 0xc2fc00000600780b */ /* 0x000fe20003fce000 */
[----:B------:R-:W-:Y:S01]  /*1f60*/  FMUL R20, R13, 1.4426950216293334961 ;  /* 0x3fb8aa3b0d147820 */ /* 0x000fe20000400000 */
[----:B---3--:R-:W-:Y:S01]  /*1f70*/  FADD R25, -R4, R25 ;  /* 0x0000001904197221 */ /* 0x008fe20000000100 */
[----:B------:R-:W-:-:S03]  /*1f80*/  FMUL R23, R23, 1.4426950216293334961 ;  /* 0x3fb8aa3b17177820 */ /* 0x000fc60000400000 */
[----:B------:R-:W-:Y:S01]  /*1f90*/  FSETP.GEU.AND P1, PT, R20, -126, PT ;  /* 0xc2fc00001400780b */ /* 0x000fe20003f2e000 */
[C---:B----4-:R-:W-:Y:S01]  /*1fa0*/  FADD R27, -R4.reuse, R27 ;  /* 0x0000001b041b7221 */ /* 0x050fe20000000100 */
[----:B------:R-:W-:Y:S01]  /*1fb0*/  FMUL R25, R25, 1.4426950216293334961 ;  /* 0x3fb8aa3b19197820 */ /* 0x000fe20000400000 */
[----:B------:R-:W-:Y:S01]  /*1fc0*/  FSETP.GEU.AND P5, PT, R23, -126, PT ;  /* 0xc2fc00001700780b */ /* 0x000fe20003fae000 */
[----:B-----5:R-:W-:Y:S01]  /*1fd0*/  FADD R21, -R4, R21 ;  /* 0x0000001504157221 */ /* 0x020fe20000000100 */
[----:B------:R-:W-:Y:S02]  /*1fe0*/  FMUL R16, R27, 1.4426950216293334961 ;  /* 0x3fb8aa3b1b107820 */ /* 0x000fe40000400000 */
[----:B------:R-:W-:Y:S01]  /*1ff0*/  @!P6 FMUL R6, R6, 0.5 ;  /* 0x3f0000000606e820 */ /* 0x000fe20000400000 */
[----:B------:R-:W-:Y:S01]  /*2000*/  FSETP.GEU.AND P4, PT, R25, -126, PT ;  /* 0xc2fc00001900780b */ /* 0x000fe20003f8e000 */
[----:B------:R-:W-:Y:S01]  /*2010*/  FADD R22, -R4, R11 ;  /* 0x0000000b04167221 */ /* 0x000fe20000000100 */
[----:B------:R-:W-:Y:S01]  /*2020*/  FMUL R18, R21, 1.4426950216293334961 ;  /* 0x3fb8aa3b15127820 */ /* 0x000fe20000400000 */
[----:B------:R-:W-:-:S02]  /*2030*/  FSETP.GEU.AND P3, PT, R16, -126, PT ;  /* 0xc2fc00001000780b */ /* 0x000fc40003f6e000 */
[----:B------:R-:W1:Y:S01]  /*2040*/  MUFU.EX2 R6, R6 ;  /* 0x0000000600067308 */ /* 0x000e620000000800 */
[----:B------:R-:W-:Y:S01]  /*2050*/  FMUL R22, R22, 1.4426950216293334961 ;  /* 0x3fb8aa3b16167820 */ /* 0x000fe20000400000 */
[----:B------:R-:W-:Y:S01]  /*2060*/  FSETP.GEU.AND P2, PT, R18, -126, PT ;  /* 0xc2fc00001200780b */ /* 0x000fe20003f4e000 */
[----:B------:R-:W-:Y:S01]  /*2070*/  @!P5 FMUL R23, R23, 0.5 ;  /* 0x3f0000001717d820 */ /* 0x000fe20000400000 */
[----:B------:R-:W-:Y:S02]  /*2080*/  @!P1 FMUL R20, R20, 0.5 ;  /* 0x3f00000014149820 */ /* 0x000fe40000400000 */
[----:B------:R-:W-:Y:S02]  /*2090*/  FSETP.GEU.AND P0, PT, R22, -126, PT ;  /* 0xc2fc00001600780b */ /* 0x000fe40003f0e000 */
[----:B------:R-:W-:Y:S01]  /*20a0*/  @!P4 FMUL R25, R25, 0.5 ;  /* 0x3f0000001919c820 */ /* 0x000fe20000400000 */
[----:B------:R-:W2:Y:S02]  /*20b0*/  MUFU.EX2 R21, R23 ;  /* 0x0000001700157308 */ /* 0x000ea40000000800 */
[----:B------:R-:W-:Y:S01]  /*20c0*/  @!P3 FMUL R16, R16, 0.5 ;  /* 0x3f0000001010b820 */ /* 0x000fe20000400000 */
[----:B0-----:R-:W-:-:S03]  /*20d0*/  FADD R13, -R4, R9 ;  /* 0x00000009040d7221 */ /* 0x001fc60000000100 */
[----:B------:R-:W-:Y:S01]  /*20e0*/  @!P2 FMUL R18, R18, 0.5 ;  /* 0x3f0000001212a820 */ /* 0x000fe20000400000 */
[----:B-1----:R-:W-:Y:S01]  /*20f0*/  @!P6 FMUL R6, R6, R6 ;  /* 0x000000060606e220 */ /* 0x002fe20000400000 */
[----:B------:R-:W-:Y:S02]  /*2100*/  FMUL R24, R13, 1.4426950216293334961 ;  /* 0x3fb8aa3b0d187820 */ /* 0x000fe40000400000 */
[----:B------:R-:W-:Y:S01]  /*2110*/  @!P0 FMUL R22, R22, 0.5 ;  /* 0x3f00000016168820 */ /* 0x000fe20000400000 */
[----:B------:R-:W0:Y:S01]  /*2120*/  MUFU.EX2 R11, R25 ;  /* 0x00000019000b7308 */ /* 0x000e220000000800 */
[----:B------:R4:W-:Y:S01]  /*2130*/  STS [R0], R6 ;  /* 0x0000000600007388 */ /* 0x0009e20000000800 */
[----:B------:R-:W-:Y:S01]  /*2140*/  FSETP.GEU.AND P6, PT, R24, -126, PT ;  /* 0xc2fc00001800780b */ /* 0x000fe20003fce000 */
[----:B--2---:R-:W-:-:S05]  /*2150*/  @!P5 FMUL R21, R21, R21 ;  /* 0x000000151515d220 */ /* 0x004fca0000400000 */
[----:B------:R1:W2:Y:S01]  /*2160*/  MUFU.EX2 R9, R16 ;  /* 0x0000001000097308 */ /* 0x0002a20000000800 */
[----:B------:R4:W-:Y:S06]  /*2170*/  STS [R0+0x4], R21 ;  /* 0x0000041500007388 */ /* 0x0009ec0000000800 */
[----:B------:R-:W-:Y:S01]  /*2180*/  @!P6 FMUL R24, R24, 0.5 ;  /* 0x3f0000001818e820 */ /* 0x000fe20000400000 */
[----:B------:R-:W3:Y:S01]  /*2190*/  MUFU.EX2 R13, R18 ;  /* 0x00000012000d7308 */ /* 0x000ee20000000800 */
[----:B-1----:R-:W-:Y:S01]  /*21a0*/  FADD R16, R6, R5 ;  /* 0x0000000506107221 */ /* 0x002fe20000000000 */
[----:B0-----:R-:W-:-:S03]  /*21b0*/  @!P4 FMUL R11, R11, R11 ;  /* 0x0000000b0b0bc220 */ /* 0x001fc60000400000 */
[----:B------:R-:W-:Y:S02]  /*21c0*/  FADD R16, R16, R21 ;  /* 0x0000001510107221 */ /* 0x000fe40000000000 */
[----:B------:R4:W-:Y:S01]  /*21d0*/  STS [R0+0x8], R11 ;  /* 0x0000080b00007388 */ /* 0x0009e20000000800 */
[----:B------:R-:W0:Y:S01]  /*21e0*/  MUFU.EX2 R23, R20 ;  /* 0x0000001400177308 */ /* 0x000e220000000800 */
[----:B--2---:R-:W-:Y:S01]  /*21f0*/  @!P3 FMUL R9, R9, R9 ;  /* 0x000000090909b220 */ /* 0x004fe20000400000 */
[----:B------:R-:W-:-:S04]  /*2200*/  FADD R16, R16, R11 ;  /* 0x0000000b10107221 */ /* 0x000fc80000000000 */
[----:B------:R4:W-:Y:S01]  /*2210*/  STS [R0+0xc], R9 ;  /* 0x00000c0900007388 */ /* 0x0009e20000000800 */
[----:B------:R-:W-:Y:S01]  /*2220*/  FADD R16, R16, R9 ;  /* 0x0000000910107221 */ /* 0x000fe20000000000 */
[----:B------:R-:W1:Y:S01]  /*2230*/  MUFU.EX2 R25, R22 ;  /* 0x0000001600197308 */ /* 0x000e620000000800 */
[----:B---3--:R-:W-:-:S04]  /*2240*/  @!P2 FMUL R13, R13, R13 ;  /* 0x0000000d0d0da220 */ /* 0x008fc80000400000 */
[----:B------:R-:W-:Y:S01]  /*2250*/  FADD R16, R16, R13 ;  /* 0x0000000d10107221 */ /* 0x000fe20000000000 */
[----:B------:R4:W-:Y:S02]  /*2260*/  STS [R0+0x10], R13 ;  /* 0x0000100d00007388 */ /* 0x0009e40000000800 */
[----:B------:R-:W2:Y:S01]  /*2270*/  MUFU.EX2 R27, R24 ;  /* 0x00000018001b7308 */ /* 0x000ea20000000800 */
[----:B0-----:R-:W-:-:S04]  /*2280*/  @!P1 FMUL R23, R23, R23 ;  /* 0x0000001717179220 */ /* 0x001fc80000400000 */
[----:B------:R-:W-:Y:S01]  /*2290*/  FADD R16, R16, R23 ;  /* 0x0000001710107221 */ /* 0x000fe20000000000 */
[----:B------:R4:W-:Y:S01]  /*22a0*/  STS [R0+0x14], R23 ;  /* 0x0000141700007388 */ /* 0x0009e20000000800 */
[----:B-1----:R-:W-:Y:S01]  /*22b0*/  @!P0 FMUL R25, R25, R25 ;  /* 0x0000001919198220 */ /* 0x002fe20000400000 */
[----:B------:R-:W-:-:S03]  /*22c0*/  ISETP.NE.AND P0, PT, R7, UR26, PT ;  /* 0x0000001a07007c0c */ /* 0x000fc6000bf05270 */
[----:B------:R-:W-:Y:S01]  /*22d0*/  FADD R16, R16, R25 ;  /* 0x0000001910107221 */ /* 0x000fe20000000000 */
[----:B------:R4:W-:Y:S01]  /*22e0*/  STS [R0+0x18], R25 ;  /* 0x0000181900007388 */ /* 0x0009e20000000800 */
[----:B--2---:R-:W-:-:S04]  /*22f0*/  @!P6 FMUL R27, R27, R27 ;  /* 0x0000001b1b1be220 */ /* 0x004fc80000400000 */
[----:B------:R-:W-:Y:S01]  /*2300*/  FADD R5, R16, R27 ;  /* 0x0000001b10057221 */ /* 0x000fe20000000000 */
[----:B------:R4:W-:Y:S03]  /*2310*/  STS [R0+0x1c], R27 ;  /* 0x00001c1b00007388 */ /* 0x0009e60000000800 */
[----:B------:R-:W-:Y:S05]  /*2320*/  @P0 BRA `(.L_x_24) ;  /* 0xfffffff800cc0947 */ /* 0x000fea000383ffff */
[----:B------:R-:W-:-:S07]  /*2330*/  MOV R7, UR26 ;  /* 0x0000001a00077c02 */ /* 0x000fce0008000f00 */
.L_x_23:
[----:B------:R-:W-:-:S09]  /*2340*/  UISETP.NE.AND UP2, UPT, UR22, URZ, UPT ;  /* 0x000000ff1600728c */ /* 0x000fd2000bf45270 */
[----:B------:R-:W-:Y:S05]  /*2350*/  BRA.U !UP2, `(.L_x_22) ;  /* 0x000000050a3c7547 */ /* 0x000fea000b800000 */
[----:B------:R-:W-:Y:S02]  /*2360*/  UISETP.GE.U32.AND UP2, UPT, UR23, 0x3, UPT ;  /* 0x000000031700788c */ /* 0x000fe4000bf46070 */
[----:B------:R-:W-:-:S07]  /*2370*/  UISETP.NE.AND UP3, UPT, UR24, URZ, UPT ;  /* 0x000000ff1800728c */ /* 0x000fce000bf65270 */
[----:B------:R-:W-:Y:S05]  /*2380*/  BRA.U !UP2, `(.L_x_25) ;  /* 0x000000010a9c7547 */ /* 0x000fea000b800000 */
[----:B-1--4-:R-:W-:Y:S01]  /*2390*/  IMAD R0, R14, UR4, R7 ;  /* 0x000000040e007c24 */ /* 0x012fe2000f8e0207 */
[----:B------:R-:W-:-:S04]  /*23a0*/  IADD3 R7, PT, PT, R7, 0x4, RZ ;  /* 0x0000000407077810 */ /* 0x000fc80007ffe0ff */
[----:B------:R-:W-:-:S05]  /*23b0*/  LEA R0, R0, UR16, 0x2 ;  /* 0x0000001000007c11 */ /* 0x000fca000f8e10ff */
[----:B--23--:R-:W0:Y:S04]  /*23c0*/  LDS R9, [R0] ;  /* 0x0000000000097984 */ /* 0x00ce280000000800 */
[----:B------:R-:W1:Y:S04]  /*23d0*/  LDS R11, [R0+0x4] ;  /* 0x00000400000b7984 */ /* 0x000e680000000800 */
[----:B------:R-:W2:Y:S04]  /*23e0*/  LDS R13, [R0+0x8] ;  /* 0x00000800000d7984 */ /* 0x000ea80000000800 */
[----:B------:R-:W3:Y:S01]  /*23f0*/  LDS R21, [R0+0xc] ;  /* 0x00000c0000157984 */ /* 0x000ee20000000800 */
[C---:B0-----:R-:W-:Y:S01]  /*2400*/  FADD R9, -R4.reuse, R9 ;  /* 0x0000000904097221 */ /* 0x041fe20000000100 */
[----:B-1----:R-:W-:-:S03]  /*2410*/  FADD R11, -R4, R11 ;  /* 0x0000000b040b7221 */ /* 0x002fc60000000100 */
[----:B------:R-:W-:Y:S01]  /*2420*/  FMUL R9, R9, 1.4426950216293334961 ;  /* 0x3fb8aa3b09097820 */ /* 0x000fe20000400000 */
[----:B--2---:R-:W-:Y:S01]  /*2430*/  FADD R13, -R4, R13 ;  /* 0x0000000d040d7221 */ /* 0x004fe20000000100 */
[----:B------:R-:W-:-:S03]  /*2440*/  FMUL R11, R11, 1.4426950216293334961 ;  /* 0x3fb8aa3b0b0b7820 */ /* 0x000fc60000400000 */
[----:B------:R-:W-:Y:S01]  /*2450*/  FSETP.GEU.AND P0, PT, R9, -126, PT ;  /* 0xc2fc00000900780b */ /* 0x000fe20003f0e000 */
[----:B---3--:R-:W-:Y:S01]  /*2460*/  FADD R21, -R4, R21 ;  /* 0x0000001504157221 */ /* 0x008fe20000000100 */
[----:B------:R-:W-:Y:S01]  /*2470*/  FMUL R16, R13, 1.4426950216293334961 ;  /* 0x3fb8aa3b0d107820 */ /* 0x000fe20000400000 */
[----:B------:R-:W-:Y:S02]  /*2480*/  FSETP.GEU.AND P1, PT, R11, -126, PT ;  /* 0xc2fc00000b00780b */ /* 0x000fe40003f2e000 */
[----:B------:R-:W-:Y:S02]  /*2490*/  FMUL R21, R21, 1.4426950216293334961 ;  /* 0x3fb8aa3b15157820 */ /* 0x000fe40000400000 */
[----:B------:R-:W-:-:S03]  /*24a0*/  FSETP.GEU.AND P2, PT, R16, -126, PT ;  /* 0xc2fc00001000780b */ /* 0x000fc60003f4e000 */
[----:B------:R-:W-:-:S03]  /*24b0*/  FSETP.GEU.AND P3, PT, R21, -126, PT ;  /* 0xc2fc00001500780b */ /* 0x000fc60003f6e000 */
[----:B------:R-:W-:-:S03]  /*24c0*/  @!P0 FMUL R9, R9, 0.5 ;  /* 0x3f00000009098820 */ /* 0x000fc60000400000 */
[----:B------:R-:W-:Y:S01]  /*24d0*/  @!P1 FMUL R11, R11, 0.5 ;  /* 0x3f0000000b0b9820 */ /* 0x000fe20000400000 */
[----:B------:R-:W0:Y:S03]  /*24e0*/  MUFU.EX2 R6, R9 ;  /* 0x0000000900067308 */ /* 0x000e260000000800 */
[----:B------:R-:W-:-:S03]  /*24f0*/  @!P2 FMUL R16, R16, 0.5 ;  /* 0x3f0000001010a820 */ /* 0x000fc60000400000 */
[----:B------:R-:W-:Y:S02]  /*2500*/  @!P3 FMUL R21, R21, 0.5 ;  /* 0x3f0000001515b820 */ /* 0x000fe40000400000 */
[----:B------:R-:W1:Y:S08]  /*2510*/  MUFU.EX2 R13, R11 ;  /* 0x0000000b000d7308 */ /* 0x000e700000000800 */
[----:B------:R-:W2:Y:S01]  /*2520*/  MUFU.EX2 R18, R16 ;  /* 0x0000001000127308 */ /* 0x000ea20000000800 */
[----:B0-----:R-:W-:-:S04]  /*2530*/  @!P0 FMUL R6, R6, R6 ;  /* 0x0000000606068220 */ /* 0x001fc80000400000 */
[----:B------:R-:W-:Y:S01]  /*2540*/  FADD R5, R5, R6 ;  /* 0x0000000605057221 */ /* 0x000fe20000000000 */
[----:B------:R0:W-:Y:S02]  /*2550*/  STS [R0], R6 ;  /* 0x0000000600007388 */ /* 0x0001e40000000800 */
[----:B------:R-:W3:Y:S01]  /*2560*/  MUFU.EX2 R20, R21 ;  /* 0x0000001500147308 */ /* 0x000ee20000000800 */
[----:B-1----:R-:W-:-:S04]  /*2570*/  @!P1 FMUL R13, R13, R13 ;  /* 0x0000000d0d0d9220 */ /* 0x002fc80000400000 */
[----:B------:R-:W-:Y:S01]  /*2580*/  FADD R5, R5, R13 ;  /* 0x0000000d05057221 */ /* 0x000fe20000000000 */
[----:B------:R0:W-:Y:S01]  /*2590*/  STS [R0+0x4], R13 ;  /* 0x0000040d00007388 */ /* 0x0001e20000000800 */
[----:B--2---:R-:W-:-:S04]  /*25a0*/  @!P2 FMUL R18, R18, R18 ;  /* 0x000000121212a220 */ /* 0x004fc80000400000 */
[----:B------:R-:W-:Y:S01]  /*25b0*/  FADD R5, R5, R18 ;  /* 0x0000001205057221 */ /* 0x000fe20000000000 */
[----:B------:R0:W-:Y:S01]  /*25c0*/  STS [R0+0x8], R18 ;  /* 0x0000081200007388 */ /* 0x0001e20000000800 */
[----:B---3--:R-:W-:-:S04]  /*25d0*/  @!P3 FMUL R20, R20, R20 ;  /* 0x000000141414b220 */ /* 0x008fc80000400000 */
[----:B------:R-:W-:Y:S01]  /*25e0*/  FADD R5, R5, R20 ;  /* 0x0000001405057221 */ /* 0x000fe20000000000 */
[----:B------:R0:W-:Y:S06]  /*25f0*/  STS [R0+0xc], R20 ;  /* 0x00000c1400007388 */ /* 0x0001ec0000000800 */
.L_x_25:
[----:B------:R-:W-:Y:S05]  /*2600*/  BRA.U !UP3, `(.L_x_22) ;  /* 0x000000010b907547 */ /* 0x000fea000b800000 */
[----:B------:R-:W-:Y:S02]  /*2610*/  UISETP.NE.AND UP2, UPT, UR24, 0x1, UPT ;  /* 0x000000011800788c */ /* 0x000fe4000bf45270 */
[----:B------:R-:W-:-:S07]  /*2620*/  UISETP.NE.AND UP3, UPT, UR8, URZ, UPT ;  /* 0x000000ff0800728c */ /* 0x000fce000bf65270 */
[----:B------:R-:W-:Y:S05]  /*2630*/  BRA.U !UP2, `(.L_x_26) ;  /* 0x000000010a547547 */ /* 0x000fea000b800000 */
[----:B01--4-:R-:W-:Y:S01]  /*2640*/  IMAD R0, R14, UR4, R7 ;  /* 0x000000040e007c24 */ /* 0x013fe2000f8e0207 */
[----:B------:R-:W-:-:S04]  /*2650*/  IADD3 R7, PT, PT, R7, 0x2, RZ ;  /* 0x0000000207077810 */ /* 0x000fc80007ffe0ff */
[----:B------:R-:W-:-:S05]  /*2660*/  LEA R13, R0, UR16, 0x2 ;  /* 0x00000010000d7c11 */ /* 0x000fca000f8e10ff */
[----:B--23--:R-:W0:Y:S04]  /*2670*/  LDS R9, [R13] ;  /* 0x000000000d097984 */ /* 0x00ce280000000800 */
[----:B------:R-:W1:Y:S01]  /*2680*/  LDS R11, [R13+0x4] ;  /* 0x000004000d0b7984 */ /* 0x000e620000000800 */
[C---:B0-----:R-:W-:Y:S01]  /*2690*/  FADD R9, -R4.reuse, R9 ;  /* 0x0000000904097221 */ /* 0x041fe20000000100 */
[----:B-1----:R-:W-:-:S03]  /*26a0*/  FADD R11, -R4, R11 ;  /* 0x0000000b040b7221 */ /* 0x002fc60000000100 */
[----:B------:R-:W-:Y:S01]  /*26b0*/  FMUL R9, R9, 1.4426950216293334961 ;  /* 0x3fb8aa3b09097820 */ /* 0x000fe20000400000 */
[----:B------:R-:W-:-:S04]  /*26c0*/  FMUL R11, R11, 1.4426950216293334961 ;  /* 0x3fb8aa3b0b0b7820 */ /* 0x000fc80000400000 */
[----:B------:R-:W-:Y:S02]  /*26d0*/  FSETP.GEU.AND P0, PT, R9, -126, PT ;  /* 0xc2fc00000900780b */ /* 0x000fe40003f0e000 */
[----:B------:R-:W-:-:S11]  /*26e0*/  FSETP.GEU.AND P1, PT, R11, -126, PT ;  /* 0xc2fc00000b00780b */ /* 0x000fd60003f2e000 */
[----:B------:R-:W-:Y:S02]  /*26f0*/  @!P0 FMUL R9, R9, 0.5 ;  /* 0x3f00000009098820 */ /* 0x000fe40000400000 */
[----:B------:R-:W-:Y:S02]  /*2700*/  @!P1 FMUL R11, R11, 0.5 ;  /* 0x3f0000000b0b9820 */ /* 0x000fe40000400000 */
[----:B------:R-:W0:Y:S08]  /*2710*/  MUFU.EX2 R0, R9 ;  /* 0x0000000900007308 */ /* 0x000e300000000800 */
[----:B------:R-:W1:Y:S01]  /*2720*/  MUFU.EX2 R6, R11 ;  /* 0x0000000b00067308 */ /* 0x000e620000000800 */
[----:B0-----:R-:W-:-:S04]  /*2730*/  @!P0 FMUL R0, R0, R0 ;  /* 0x0000000000008220 */ /* 0x001fc80000400000 */
[----:B------:R-:W-:Y:S01]  /*2740*/  FADD R5, R5, R0 ;  /* 0x0000000005057221 */ /* 0x000fe20000000000 */
[----:B------:R0:W-:Y:S01]  /*2750*/  STS [R13], R0 ;  /* 0x000000000d007388 */ /* 0x0001e20000000800 */
[----:B-1----:R-:W-:-:S04]  /*2760*/  @!P1 FMUL R6, R6, R6 ;  /* 0x0000000606069220 */ /* 0x002fc80000400000 */
[----:B------:R-:W-:Y:S01]  /*2770*/  FADD R5, R5, R6 ;  /* 0x0000000605057221 */ /* 0x000fe20000000000 */
[----:B------:R0:W-:Y:S06]  /*2780*/  STS [R13+0x4], R6 ;  /* 0x000004060d007388 */ /* 0x0001ec0000000800 */
.L_x_26:
[----:B------:R-:W-:Y:S05]  /*2790*/  BRA.U !UP3, `(.L_x_22) ;  /* 0x000000010b2c7547 */ /* 0x000fea000b800000 */
[----:B------:R-:W-:-:S05]  /*27a0*/  IMAD R7, R14, UR4, R7 ;  /* 0x000000040e077c24 */ /* 0x000fca000f8e0207 */
[----:B------:R-:W-:-:S05]  /*27b0*/  LEA R7, R7, UR16, 0x2 ;  /* 0x0000001007077c11 */ /* 0x000fca000f8e10ff */
[----:B-1234-:R-:W1:Y:S02]  /*27c0*/  LDS R9, [R7] ;  /* 0x0000000007097984 */ /* 0x01ee640000000800 */
[----:B-1----:R-:W-:-:S04]  /*27d0*/  FADD R9, -R4, R9 ;  /* 0x0000000904097221 */ /* 0x002fc80000000100 */
[----:B------:R-:W-:-:S05]  /*27e0*/  FMUL R9, R9, 1.4426950216293334961 ;  /* 0x3fb8aa3b09097820 */ /* 0x000fca0000400000 */
[----:B------:R-:W-:-:S13]  /*27f0*/  FSETP.GEU.AND P0, PT, R9, -126, PT ;  /* 0xc2fc00000900780b */ /* 0x000fda0003f0e000 */
[----:B------:R-:W-:-:S04]  /*2800*/  @!P0 FMUL R9, R9, 0.5 ;  /* 0x3f00000009098820 */ /* 0x000fc80000400000 */
[----:B0-----:R-:W0:Y:S02]  /*2810*/  MUFU.EX2 R0, R9 ;  /* 0x0000000900007308 */ /* 0x001e240000000800 */
[----:B0-----:R-:W-:-:S04]  /*2820*/  @!P0 FMUL R0, R0, R0 ;  /* 0x0000000000008220 */ /* 0x001fc80000400000 */
[----:B------:R-:W-:Y:S01]  /*2830*/  FADD R5, R5, R0 ;  /* 0x0000000005057221 */ /* 0x000fe20000000000 */
[----:B------:R0:W-:Y:S06]  /*2840*/  STS [R7], R0 ;  /* 0x0000000007007388 */ /* 0x0001ec0000000800 */
.L_x_22:
[----:B01--4-:R-:W-:-:S04]  /*2850*/  FADD R0, -R4, R3 ;  /* 0x0000000304007221 */ /* 0x013fc80000000100 */
[----:B------:R-:W-:-:S05]  /*2860*/  FMUL R3, R0, 1.4426950216293334961 ;  /* 0x3fb8aa3b00037820 */ /* 0x000fca0000400000 */
[----:B------:R-:W-:-:S13]  /*2870*/  FSETP.GEU.AND P0, PT, R3, -126, PT ;  /* 0xc2fc00000300780b */ /* 0x000fda0003f0e000 */
[----:B------:R-:W-:-:S04]  /*2880*/  @!P0 FMUL R3, R3, 0.5 ;  /* 0x3f00000003038820 */ /* 0x000fc80000400000 */
[----:B------:R-:W0:Y:S02]  /*2890*/  MUFU.EX2 R0, R3 ;  /* 0x0000000300007308 */ /* 0x000e240000000800 */
[----:B0-----:R-:W-:-:S04]  /*28a0*/  @!P0 FMUL R0, R0, R0 ;  /* 0x0000000000008220 */ /* 0x001fc80000400000 */
[----:B------:R-:W-:Y:S01]  /*28b0*/  FFMA R17, R0, R17, R5 ;  /* 0x0000001100117223 */ /* 0x000fe20000000005 */
[----:B------:R-:W-:Y:S06]  /*28c0*/  BRA.U !UP0, `(.L_x_27) ;  /* 0x0000000908dc7547 */ /* 0x000fec000b800000 */
[----:B------:R-:W-:Y:S05]  /*28d0*/  BRA.U !UP1, `(.L_x_28) ;  /* 0x0000000509b87547 */ /* 0x000fea000b800000 */
[----:B------:R-:W-:-:S05]  /*28e0*/  UMOV UR4, URZ ;  /* 0x000000ff00047c82 */ /* 0x000fca0008000000 */
.L_x_34:
[----:B0-----:R-:W0:Y:S01]  /*28f0*/  LDCU UR9, c[0x0][0x3a8] ;  /* 0x00007500ff0977ac */ /* 0x001e220008000800 */
[----:B------:R-:W-:Y:S01]  /*2900*/  HFMA2 R11, -RZ, RZ, 0, 0 ;  /* 0x00000000ff0b7431 */ /* 0x000fe200000001ff */
[----:B------:R-:W-:Y:S01]  /*2910*/  MOV R3, RZ ;  /* 0x000000ff00037202 */ /* 0x000fe20000000f00 */
[----:B0-----:R-:W-:-:S09]  /*2920*/  UISETP.GE.U32.AND UP1, UPT, UR9, 0x8, UPT ;  /* 0x000000080900788c */ /* 0x001fd2000bf26070 */
[----:B------:R-:W-:Y:S05]  /*2930*/  BRA.U !UP1, `(.L_x_29) ;  /* 0x0000000109a87547 */ /* 0x000fea000b800000 */
[----:B------:R-:W0:Y:S01]  /*2940*/  LDC R6, c[0x0][0x39c] ;  /* 0x0000e700ff067b82 */ /* 0x000e220000000800 */
[----:B------:R-:W-:Y:S01]  /*2950*/  MOV R11, RZ ;  /* 0x000000ff000b7202 */ /* 0x000fe20000000f00 */
[----:B------:R-:W-:-:S07]  /*2960*/  IMAD.MOV.U32 R3, RZ, RZ, RZ ;  /* 0x000000ffff037224 */ /* 0x000fce00078e00ff */
.L_x_30:
[C---:B0-----:R-:W-:Y:S02]  /*2970*/  IMAD R5, R3.reuse, R6, UR4 ;  /* 0x0000000403057e24 */ /* 0x041fe4000f8e0206 */
[----:B--23--:R-:W-:Y:S01]  /*2980*/  IMAD R9, R14, UR9, R3 ;  /* 0x000000090e097c24 */ /* 0x00cfe2000f8e0203 */
[----:B------:R-:W-:Y:S02]  /*2990*/  IADD3 R3, PT, PT, R3, 0x8, RZ ;  /* 0x0000000803037810 */ /* 0x000fe40007ffe0ff */
[----:B------:R-:W-:Y:S02]  /*29a0*/  LEA R21, R5, UR15, 0x2 ;  /* 0x0000000f05157c11 */ /* 0x000fe4000f8e10ff */
[----:B------:R-:W-:Y:S02]  /*29b0*/  LEA R9, R9, UR16, 0x2 ;  /* 0x0000001009097c11 */ /* 0x000fe4000f8e10ff */
[----:B------:R-:W-:Y:S01]  /*29c0*/  LEA R25, R6, R21, 0x2 ;  /* 0x0000001506197211 */ /* 0x000fe200078e10ff */
[----:B------:R-:W-:Y:S01]  /*29d0*/  LDS R24, [R21] ;  /* 0x0000000015187984 */ /* 0x000fe20000000800 */
[----:B------:R-:W-:-:S02]  /*29e0*/  ISETP.NE.AND P0, PT, R3, UR26, PT ;  /* 0x0000001a03007c0c */ /* 0x000fc4000bf05270 */
[C---:B------:R-:W-:Y:S01]  /*29f0*/  LEA R27, R6.reuse, R25, 0x2 ;  /* 0x00000019061b7211 */ /* 0x040fe200078e10ff */
[----:B------:R-:W0:Y:S03]  /*2a00*/  LDS R20, [R9] ;  /* 0x0000000009147984 */ /* 0x000e260000000800 */
[C---:B------:R-:W-:Y:S01]  /*2a10*/  LEA R29, R6.reuse, R27, 0x2 ;  /* 0x0000001b061d7211 */ /* 0x040fe200078e10ff */
[----:B------:R-:W-:Y:S04]  /*2a20*/  LDS R13, [R9+0x4] ;  /* 0x00000400090d7984 */ /* 0x000fe80000000800 */
[----:B------:R-:W1:Y:S04]  /*2a30*/  LDS R22, [R25] ;  /* 0x0000000019167984 */ /* 0x000e680000000800 */
[----:B------:R-:W-:Y:S04]  /*2a40*/  LDS R5, [R9+0x8] ;  /* 0x0000080009057984 */ /* 0x000fe80000000800 */
[----:B------:R2:W3:Y:S04]  /*2a50*/  LDS R16, [R27] ;  /* 0x000000001b107984 */ /* 0x0004e80000000800 */
[----:B------:R-:W-:Y:S01]  /*2a60*/  LDS R7, [R9+0xc] ;  /* 0x00000c0009077984 */ /* 0x000fe20000000800 */
[----:B--2---:R-:W-:-:S03]  /*2a70*/  LEA R27, R6, R29, 0x2 ;  /* 0x0000001d061b7211 */ /* 0x004fc600078e10ff */
[----:B------:R-:W2:Y:S01]  /*2a80*/  LDS R18, [R29] ;  /* 0x000000001d127984 */ /* 0x000ea20000000800 */
[----:B------:R-:W-:-:S03]  /*2a90*/  LEA R23, R6, R27, 0x2 ;  /* 0x0000001b06177211 */ /* 0x000fc600078e10ff */
[----:B------:R-:W-:Y:S01]  /*2aa0*/  LDS R25, [R9+0x1c] ;  /* 0x00001c0009197984 */ /* 0x000fe20000000800 */
[----:B------:R-:W-:-:S04]  /*2ab0*/  LEA R21, R6, R23, 0x2 ;  /* 0x0000001706157211 */ /* 0x000fc800078e10ff */
[----:B------:R-:W-:Y:S01]  /*2ac0*/  LEA R26, R6, R21, 0x2 ;  /* 0x00000015061a7211 */ /* 0x000fe200078e10ff */
[----:B0-----:R-:W-:Y:S02]  /*2ad0*/  FFMA R24, R20, R24, R11 ;  /* 0x0000001814187223 */ /* 0x001fe4000000000b */
[----:B------:R-:W-:Y:S04]  /*2ae0*/  LDS R11, [R9+0x10] ;  /* 0x00001000090b7984 */ /* 0x000fe80000000800 */
[----:B------:R-:W0:Y:S01]  /*2af0*/  LDS R20, [R27] ;  /* 0x000000001b147984 */ /* 0x000e220000000800 */
[----:B-1----:R-:W-:-:S03]  /*2b00*/  FFMA R28, R13, R22, R24 ;  /* 0x000000160d1c7223 */ /* 0x002fc60000000018 */
[----:B------:R-:W-:Y:S04]  /*2b10*/  LDS R13, [R9+0x14] ;  /* 0x00001400090d7984 */ /* 0x000fe80000000800 */
[----:B------:R-:W1:Y:S01]  /*2b20*/  LDS R24, [R23] ;  /* 0x0000000017187984 */ /* 0x000e620000000800 */
[----:B---3--:R-:W-:-:S03]  /*2b30*/  FFMA R16, R5, R16, R28 ;  /* 0x0000001005107223 */ /* 0x008fc6000000001c */
[----:B------:R-:W-:Y:S04]  /*2b40*/  LDS R22, [R21] ;  /* 0x0000000015167984 */ /* 0x000fe80000000800 */
[----:B------:R-:W3:Y:S01]  /*2b50*/  LDS R21, [R9+0x18] ;  /* 0x0000180009157984 */ /* 0x000ee20000000800 */
[----:B--2---:R-:W-:-:S03]  /*2b60*/  FFMA R16, R7, R18, R16 ;  /* 0x0000001207107223 */ /* 0x004fc60000000010 */
[----:B------:R-:W2:Y:S01]  /*2b70*/  LDS R26, [R26] ;  /* 0x000000001a1a7984 */ /* 0x000ea20000000800 */
[----:B0-----:R-:W-:-:S04]  /*2b80*/  FFMA R16, R11, R20, R16 ;  /* 0x000000140b107223 */ /* 0x001fc80000000010 */
[----:B-1----:R-:W-:-:S04]  /*2b90*/  FFMA R16, R13, R24, R16 ;  /* 0x000000180d107223 */ /* 0x002fc80000000010 */
[----:B---3--:R-:W-:-:S04]  /*2ba0*/  FFMA R16, R21, R22, R16 ;  /* 0x0000001615107223 */ /* 0x008fc80000000010 */
[----:B--2---:R-:W-:Y:S01]  /*2bb0*/  FFMA R11, R25, R26, R16 ;  /* 0x0000001a190b7223 */ /* 0x004fe20000000010 */
[----:B------:R-:W-:Y:S06]  /*2bc0*/  @P0 BRA `(.L_x_30) ;  /* 0xfffffffc00680947 */ /* 0x000fec000383ffff */
[----:B------:R-:W-:-:S07]  /*2bd0*/  MOV R3, UR26 ;  /* 0x0000001a00037c02 */ /* 0x000fce0008000f00 */
.L_x_29:
[----:B------:R-:W-:-:S09]  /*2be0*/  UISETP.NE.AND UP1, UPT, UR22, URZ, UPT ;  /* 0x000000ff1600728c */ /* 0x000fd2000bf25270 */
[----:B------:R-:W-:Y:S05]  /*2bf0*/  BRA.U !UP1, `(.L_x_31) ;  /* 0x0000000109c87547 */ /* 0x000fea000b800000 */
[----:B------:R-:W-:Y:S02]  /*2c00*/  UISETP.GE.U32.AND UP1, UPT, UR23, 0x3, UPT ;  /* 0x000000031700788c */ /* 0x000fe4000bf26070 */
[----:B------:R-:W-:-:S07]  /*2c10*/  UISETP.NE.AND UP2, UPT, UR24, URZ, UPT ;  /* 0x000000ff1800728c */ /* 0x000fce000bf45270 */
[----:B------:R-:W-:Y:S05]  /*2c20*/  BRA.U !UP1, `(.L_x_32) ;  /* 0x0000000109547547 */ /* 0x000fea000b800000 */
[----:B------:R-:W0:Y:S01]  /*2c30*/  LDC R18, c[0x0][0x39c] ;  /* 0x0000e700ff127b82 */ /* 0x000e220000000800 */
[----:B------:R-:W-:-:S05]  /*2c40*/  IMAD R5, R14, UR9, R3 ;  /* 0x000000090e057c24 */ /* 0x000fca000f8e0203 */
[----:B------:R-:W-:-:S05]  /*2c50*/  LEA R5, R5, UR16, 0x2 ;  /* 0x0000001005057c11 */ /* 0x000fca000f8e10ff */
[----:B--23--:R-:W-:Y:S04]  /*2c60*/  LDS R9, [R5+0x4] ;  /* 0x0000040005097984 */ /* 0x00cfe80000000800 */
[----:B------:R-:W-:Y:S04]  /*2c70*/  LDS R21, [R5+0x8] ;  /* 0x0000080005157984 */ /* 0x000fe80000000800 */
[----:B------:R-:W-:Y:S01]  /*2c80*/  LDS R23, [R5+0xc] ;  /* 0x00000c0005177984 */ /* 0x000fe20000000800 */
[C---:B0-----:R-:W-:Y:S01]  /*2c90*/  IMAD R6, R3.reuse, R18, UR4 ;  /* 0x0000000403067e24 */ /* 0x041fe2000f8e0212 */
[----:B------:R-:W-:-:S04]  /*2ca0*/  IADD3 R3, PT, PT, R3, 0x4, RZ ;  /* 0x0000000403037810 */ /* 0x000fc80007ffe0ff */
[----:B------:R-:W-:Y:S02]  /*2cb0*/  LEA R7, R6, UR15, 0x2 ;  /* 0x0000000f06077c11 */ /* 0x000fe4000f8e10ff */
[----:B------:R-:W-:Y:S02]  /*2cc0*/  LDS R6, [R5] ;  /* 0x0000000005067984 */ /* 0x000fe40000000800 */
[C---:B------:R-:W-:Y:S02]  /*2cd0*/  LEA R13, R18.reuse, R7, 0x2 ;  /* 0x00000007120d7211 */ /* 0x040fe400078e10ff */
[----:B------:R-:W0:Y:S02]  /*2ce0*/  LDS R7, [R7] ;  /* 0x0000000007077984 */ /* 0x000e240000000800 */
[C---:B------:R-:W-:Y:S02]  /*2cf0*/  LEA R16, R18.reuse, R13, 0x2 ;  /* 0x0000000d12107211 */ /* 0x040fe400078e10ff */
[----:B------:R-:W1:Y:S03]  /*2d00*/  LDS R13, [R13] ;  /* 0x000000000d0d7984 */ /* 0x000e660000000800 */
[----:B------:R-:W-:-:S02]  /*2d10*/  IMAD R18, R18, 0x4, R16 ;  /* 0x0000000412127824 */ /* 0x000fc400078e0210 */
[----:B------:R-:W2:Y:S04]  /*2d20*/  LDS R16, [R16] ;  /* 0x0000000010107984 */ /* 0x000ea80000000800 */
[----:B------:R-:W3:Y:S01]  /*2d30*/  LDS R18, [R18] ;  /* 0x0000000012127984 */ /* 0x000ee20000000800 */
[----:B0-----:R-:W-:-:S04]  /*2d40*/  FFMA R6, R6, R7, R11 ;  /* 0x0000000706067223 */ /* 0x001fc8000000000b */
[----:B-1----:R-:W-:-:S04]  /*2d50*/  FFMA R6, R9, R13, R6 ;  /* 0x0000000d09067223 */ /* 0x002fc80000000006 */
[----:B--2---:R-:W-:-:S04]  /*2d60*/  FFMA R6, R21, R16, R6 ;  /* 0x0000001015067223 */ /* 0x004fc80000000006 */
[----:B---3--:R-:W-:-:S07]  /*2d70*/  FFMA R11, R23, R18, R6 ;  /* 0x00000012170b7223 */ /* 0x008fce0000000006 */
.L_x_32:
[----:B------:R-:W-:Y:S05]  /*2d80*/  BRA.U !UP2, `(.L_x_31) ;  /* 0x000000010a647547 */ /* 0x000fea000b800000 */
[----:B------:R-:W-:Y:S02]  /*2d90*/  UISETP.NE.AND UP1, UPT, UR24, 0x1, UPT ;  /* 0x000000011800788c */ /* 0x000fe4000bf25270 */
[----:B------:R-:W-:-:S07]  /*2da0*/  UISETP.NE.AND UP2, UPT, UR8, URZ, UPT ;  /* 0x000000ff0800728c */ /* 0x000fce000bf45270 */
[----:B------:R-:W-:Y:S05]  /*2db0*/  BRA.U !UP1, `(.L_x_33) ;  /* 0x0000000109347547 */ /* 0x000fea000b800000 */
[----:B------:R-:W0:Y:S01]  /*2dc0*/  LDC R16, c[0x0][0x39c] ;  /* 0x0000e700ff107b82 */ /* 0x000e220000000800 */
[----:B------:R-:W-:-:S05]  /*2dd0*/  IMAD R5, R14, UR9, R3 ;  /* 0x000000090e057c24 */ /* 0x000fca000f8e0203 */
[----:B------:R-:W-:-:S05]  /*2de0*/  LEA R5, R5, UR16, 0x2 ;  /* 0x0000001005057c11 */ /* 0x000fca000f8e10ff */
[----:B--23--:R-:W-:Y:S01]  /*2df0*/  LDS R9, [R5+0x4] ;  /* 0x0000040005097984 */ /* 0x00cfe20000000800 */
[C---:B0-----:R-:W-:Y:S01]  /*2e00*/  IMAD R6, R3.reuse, R16, UR4 ;  /* 0x0000000403067e24 */ /* 0x041fe2000f8e0210 */
[----:B------:R-:W-:-:S04]  /*2e10*/  IADD3 R3, PT, PT, R3, 0x2, RZ ;  /* 0x0000000203037810 */ /* 0x000fc80007ffe0ff */
[----:B------:R-:W-:Y:S02]  /*2e20*/  LEA R7, R6, UR15, 0x2 ;  /* 0x0000000f06077c11 */ /* 0x000fe4000f8e10ff */
[----:B------:R-:W-:Y:S02]  /*2e30*/  LDS R6, [R5] ;  /* 0x0000000005067984 */ /* 0x000fe40000000800 */
[----:B------:R-:W-:Y:S02]  /*2e40*/  LEA R16, R16, R7, 0x2 ;  /* 0x0000000710107211 */ /* 0x000fe400078e10ff */
[----:B------:R-:W0:Y:S04]  /*2e50*/  LDS R7, [R7] ;  /* 0x0000000007077984 */ /* 0x000e280000000800 */
[----:B------:R-:W1:Y:S01]  /*2e60*/  LDS R16, [R16] ;  /* 0x0000000010107984 */ /* 0x000e620000000800 */
[----:B0-----:R-:W-:-:S04]  /*2e70*/  FFMA R6, R6, R7, R11 ;  /* 0x0000000706067223 */ /* 0x001fc8000000000b */
[----:B-1----:R-:W-:-:S07]  /*2e80*/  FFMA R11, R9, R16, R6 ;  /* 0x00000010090b7223 */ /* 0x002fce0000000006 */
.L_x_33:
[----:B------:R-:W-:Y:S05]  /*2e90*/  BRA.U !UP2, `(.L_x_31) ;  /* 0x000000010a207547 */ /* 0x000fea000b800000 */
[----:B------:R-:W0:Y:S01]  /*2ea0*/  LDC R6, c[0x0][0x39c] ;  /* 0x0000e700ff067b82 */ /* 0x000e220000000800 */
[----:B------:R-:W-:-:S05]  /*2eb0*/  IMAD R5, R14, UR9, R3 ;  /* 0x000000090e057c24 */ /* 0x000fca000f8e0203 */
[----:B------:R-:W-:Y:S01]  /*2ec0*/  LEA R5, R5, UR16, 0x2 ;  /* 0x0000001005057c11 */ /* 0x000fe2000f8e10ff */
[----:B0-----:R-:W-:-:S04]  /*2ed0*/  IMAD R3, R3, R6, UR4 ;  /* 0x0000000403037e24 */ /* 0x001fc8000f8e0206 */
[----:B------:R-:W-:Y:S01]  /*2ee0*/  LDS R6, [R5] ;  /* 0x0000000005067984 */ /* 0x000fe20000000800 */
[----:B------:R-:W-:-:S06]  /*2ef0*/  LEA R3, R3, UR15, 0x2 ;  /* 0x0000000f03037c11 */ /* 0x000fcc000f8e10ff */
[----:B------:R-:W0:Y:S02]  /*2f00*/  LDS R3, [R3] ;  /* 0x0000000003037984 */ /* 0x000e240000000800 */
[----:B0-----:R-:W-:-:S07]  /*2f10*/  FFMA R11, R6, R3, R11 ;  /* 0x00000003060b7223 */ /* 0x001fce000000000b */
.L_x_31:
[----:B------:R-:W-:Y:S01]  /*2f20*/  IADD3 R3, PT, PT, R12, UR4, RZ ;  /* 0x000000040c037c10 */ /* 0x000fe2000fffe0ff */
[----:B------:R-:W0:Y:S03]  /*2f30*/  LDCU UR9, c[0x0][0x39c] ;  /* 0x00007380ff0977ac */ /* 0x000e260008000800 */
[----:B------:R-:W-:Y:S01]  /*2f40*/  LEA R3, R3, UR6, 0x2 ;  /* 0x0000000603037c11 */ /* 0x000fe2000f8e10ff */
[----:B------:R-:W-:-:S04]  /*2f50*/  UIADD3 UR4, UPT, UPT, UR4, 0x1, URZ ;  /* 0x0000000104047890 */ /* 0x000fc8000fffe0ff */
[----:B------:R-:W1:Y:S01]  /*2f60*/  LDS R5, [R3] ;  /* 0x0000000003057984 */ /* 0x000e620000000800 */
[----:B0-----:R-:W-:Y:S01]  /*2f70*/  UISETP.NE.AND UP1, UPT, UR4, UR9, UPT ;  /* 0x000000090400728c */ /* 0x001fe2000bf25270 */
[----:B-1----:R-:W-:-:S05]  /*2f80*/  FFMA R6, R0, R5, R11 ;  /* 0x0000000500067223 */ /* 0x002fca000000000b */
[----:B------:R0:W-:Y:S03]  /*2f90*/  STS [R3], R6 ;  /* 0x0000000603007388 */ /* 0x0001e60000000800 */
[----:B------:R-:W-:Y:S05]  /*2fa0*/  BRA.U !UP1, `(.L_x_27) ;  /* 0x0000000509247547 */ /* 0x000fea000b800000 */
[----:B------:R-:W-:Y:S05]  /*2fb0*/  BRA `(.L_x_34) ;  /* 0xfffffff8004c7947 */ /* 0x000fea000383ffff */
.L_x_28:
[----:B------:R-:W-:Y:S01]  /*2fc0*/  UISETP.GE.U32.AND UP1, UPT, UR17, 0x7, UPT ;  /* 0x000000071100788c */ /* 0x000fe2000bf26070 */
[----:B------:R-:W-:-:S08]  /*2fd0*/  UMOV UR4, URZ ;  /* 0x000000ff00047c82 */ /* 0x000fd00008000000 */
[----:B------:R-:W-:Y:S05]  /*2fe0*/  BRA.U !UP1, `(.L_x_35) ;  /* 0x00000001097c7547 */ /* 0x000fea000b800000 */
[----:B------:R-:W-:-:S05]  /*2ff0*/  UMOV UR4, URZ ;  /* 0x000000ff00047c82 */ /* 0x000fca0008000000 */
.L_x_36:
[----:B0-----:R-:W-:Y:S01]  /*3000*/  IADD3 R3, PT, PT, R12, UR4, RZ ;  /* 0x000000040c037c10 */ /* 0x001fe2000fffe0ff */
[----:B------:R-:W-:-:S03]  /*3010*/  UIADD3 UR4, UPT, UPT, UR4, 0x8, URZ ;  /* 0x0000000804047890 */ /* 0x000fc6000fffe0ff */
[----:B------:R-:W-:Y:S01]  /*3020*/  LEA R6, R3, UR6, 0x2 ;  /* 0x0000000603067c11 */ /* 0x000fe2000f8e10ff */
[----:B------:R-:W-:-:S04]  /*3030*/  UISETP.NE.AND UP1, UPT, UR4, UR7, UPT ;  /* 0x000000070400728c */ /* 0x000fc8000bf25270 */
[----:B------:R-:W0:Y:S04]  /*3040*/  LDS R21, [R6] ;  /* 0x0000000006157984 */ /* 0x000e280000000800 */
[----:B------:R-:W1:Y:S04]  /*3050*/  LDS R3, [R6+0x4] ;  /* 0x0000040006037984 */ /* 0x000e680000000800 */
[----:B------:R-:W4:Y:S04]  /*3060*/  LDS R5, [R6+0x8] ;  /* 0x0000080006057984 */ /* 0x000f280000000800 */
[----:B------:R-:W5:Y:S04]  /*3070*/  LDS R23, [R6+0xc] ;  /* 0x00000c0006177984 */ /* 0x000f680000000800 */
[----:B------:R-:W5:Y:S04]  /*3080*/  LDS R7, [R6+0x10] ;  /* 0x0000100006077984 */ /* 0x000f680000000800 */
[----:B--23--:R-:W2:Y:S04]  /*3090*/  LDS R9, [R6+0x14] ;  /* 0x0000140006097984 */ /* 0x00cea80000000800 */
[----:B------:R-:W3:Y:S04]  /*30a0*/  LDS R11, [R6+0x18] ;  /* 0x00001800060b7984 */ /* 0x000ee80000000800 */
[----:B------:R-:W3:Y:S01]  /*30b0*/  LDS R13, [R6+0x1c] ;  /* 0x00001c00060d7984 */ /* 0x000ee20000000800 */
[C---:B0-----:R-:W-:Y:S01]  /*30c0*/  FFMA R21, R0.reuse, R21, RZ ;  /* 0x0000001500157223 */ /* 0x041fe200000000ff */
[----:B-1----:R-:W-:-:S04]  /*30d0*/  FFMA R3, R0, R3, RZ ;  /* 0x0000000300037223 */ /* 0x002fc800000000ff */
[----:B------:R0:W-:Y:S01]  /*30e0*/  STS [R6], R21 ;  /* 0x0000001506007388 */ /* 0x0001e20000000800 */
[----:B----4-:R-:W-:-:S03]  /*30f0*/  FFMA R5, R0, R5, RZ ;  /* 0x0000000500057223 */ /* 0x010fc600000000ff */
[----:B------:R0:W-:Y:S01]  /*3100*/  STS [R6+0x4], R3 ;  /* 0x0000040306007388 */ /* 0x0001e20000000800 */
[----:B-----5:R-:W-:-:S03]  /*3110*/  FFMA R23, R0, R23, RZ ;  /* 0x0000001700177223 */ /* 0x020fc600000000ff */
[----:B------:R0:W-:Y:S01]  /*3120*/  STS [R6+0x8], R5 ;  /* 0x0000080506007388 */ /* 0x0001e20000000800 */
[----:B------:R-:W-:-:S03]  /*3130*/  FFMA R7, R0, R7, RZ ;  /* 0x0000000700077223 */ /* 0x000fc600000000ff */
[----:B------:R0:W-:Y:S01]  /*3140*/  STS [R6+0xc], R23 ;  /* 0x00000c1706007388 */ /* 0x0001e20000000800 */
[----:B--2---:R-:W-:-:S03]  /*3150*/  FFMA R9, R0, R9, RZ ;  /* 0x0000000900097223 */ /* 0x004fc600000000ff */
[----:B------:R0:W-:Y:S01]  /*3160*/  STS [R6+0x10], R7 ;  /* 0x0000100706007388 */ /* 0x0001e20000000800 */
[----:B---3--:R-:W-:-:S03]  /*3170*/  FFMA R11, R0, R11, RZ ;  /* 0x0000000b000b7223 */ /* 0x008fc600000000ff */
[----:B------:R0:W-:Y:S01]  /*3180*/  STS [R6+0x14], R9 ;  /* 0x0000140906007388 */ /* 0x0001e20000000800 */
[----:B------:R-:W-:-:S03]  /*3190*/  FFMA R13, R0, R13, RZ ;  /* 0x0000000d000d7223 */ /* 0x000fc600000000ff */
[----:B------:R0:W-:Y:S04]  /*31a0*/  STS [R6+0x18], R11 ;  /* 0x0000180b06007388 */ /* 0x0001e80000000800 */
[----:B------:R0:W-:Y:S01]  /*31b0*/  STS [R6+0x1c], R13 ;  /* 0x00001c0d06007388 */ /* 0x0001e20000000800 */
[----:B------:R-:W-:Y:S05]  /*31c0*/  BRA.U UP1, `(.L_x_36) ;  /* 0xfffffffd018c7547 */ /* 0x000fea000b83ffff */
[----:B------:R-:W-:-:S05]  /*31d0*/  UMOV UR4, UR7 ;  /* 0x0000000700047c82 */ /* 0x000fca0008000000 */
.L_x_35:
[----:B------:R-:W-:-:S09]  /*31e0*/  UISETP.NE.AND UP1, UPT, UR18, URZ, UPT ;  /* 0x000000ff1200728c */ /* 0x000fd2000bf25270 */
[----:B------:R-:W-:Y:S05]  /*31f0*/  BRA.U !UP1, `(.L_x_27) ;  /* 0x0000000109907547 */ /* 0x000fea000b800000 */
[----:B------:R-:W-:Y:S02]  /*3200*/  UISETP.GE.U32.AND UP1, UPT, UR19, 0x3, UPT ;  /* 0x000000031300788c */ /* 0x000fe4000bf26070 */
[----:B------:R-:W-:-:S07]  /*3210*/  UISETP.NE.AND UP2, UPT, UR20, URZ, UPT ;  /* 0x000000ff1400728c */ /* 0x000fce000bf45270 */
[----:B------:R-:W-:Y:S05]  /*3220*/  BRA.U !UP1, `(.L_x_37) ;  /* 0x00000001093c7547 */ /* 0x000fea000b800000 */
[----:B0-----:R-:W-:Y:S01]  /*3230*/  IADD3 R3, PT, PT, R12, UR4, RZ ;  /* 0x000000040c037c10 */ /* 0x001fe2000fffe0ff */
[----:B------:R-:W-:-:S03]  /*3240*/  UIADD3 UR4, UPT, UPT, UR4, 0x4, URZ ;  /* 0x0000000404047890 */ /* 0x000fc6000fffe0ff */
[----:B------:R-:W-:-:S05]  /*3250*/  LEA R6, R3, UR6, 0x2 ;  /* 0x0000000603067c11 */ /* 0x000fca000f8e10ff */
[----:B--23--:R-:W0:Y:S04]  /*3260*/  LDS R9, [R6] ;  /* 0x0000000006097984 */ /* 0x00ce280000000800 */
[----:B------:R-:W1:Y:S04]  /*3270*/  LDS R3, [R6+0x4] ;  /* 0x0000040006037984 */ /* 0x000e680000000800 */
[----:B------:R-:W2:Y:S04]  /*3280*/  LDS R5, [R6+0x8] ;  /* 0x0000080006057984 */ /* 0x000ea80000000800 */
[----:B------:R-:W3:Y:S01]  /*3290*/  LDS R7, [R6+0xc] ;  /* 0x00000c0006077984 */ /* 0x000ee20000000800 */
[C---:B0-----:R-:W-:Y:S01]  /*32a0*/  FFMA R9, R0.reuse, R9, RZ ;  /* 0x0000000900097223 */ /* 0x041fe200000000ff */
[----:B-1----:R-:W-:-:S04]  /*32b0*/  FFMA R3, R0, R3, RZ ;  /* 0x0000000300037223 */ /* 0x002fc800000000ff */
[----:B------:R1:W-:Y:S01]  /*32c0*/  STS [R6], R9 ;  /* 0x0000000906007388 */ /* 0x0003e20000000800 */
[----:B--2---:R-:W-:-:S03]  /*32d0*/  FFMA R5, R0, R5, RZ ;  /* 0x0000000500057223 */ /* 0x004fc600000000ff */
[----:B------:R1:W-:Y:S01]  /*32e0*/  STS [R6+0x4], R3 ;  /* 0x0000040306007388 */ /* 0x0003e20000000800 */
[----:B---3--:R-:W-:-:S03]  /*32f0*/  FFMA R7, R0, R7, RZ ;  /* 0x0000000700077223 */ /* 0x008fc600000000ff */
[----:B------:R1:W-:Y:S04]  /*3300*/  STS [R6+0x8], R5 ;  /* 0x0000080506007388 */ /* 0x0003e80000000800 */
[----:B------:R1:W-:Y:S02]  /*3310*/  STS [R6+0xc], R7 ;  /* 0x00000c0706007388 */ /* 0x0003e40000000800 */
.L_x_37:
[----:B------:R-:W-:Y:S05]  /*3320*/  BRA.U !UP2, `(.L_x_27) ;  /* 0x000000010a447547 */ /* 0x000fea000b800000 */
[----:B------:R-:W-:Y:S01]  /*3330*/  UISETP.NE.AND UP1, UPT, UR21, URZ, UPT ;  /* 0x000000ff1500728c */ /* 0x000fe2000bf25270 */
[----:B------:R-:W-:-:S08]  /*3340*/  ISETP.NE.AND P0, PT, RZ, UR25, PT ;  /* 0x00000019ff007c0c */ /* 0x000fd0000bf05270 */
[----:B------:R-:W-:Y:S05]  /*3350*/  BRA.U !UP1, `(.L_x_38) ;  /* 0x0000000109247547 */ /* 0x000fea000b800000 */
[----:B01----:R-:W-:Y:S01]  /*3360*/  IADD3 R3, PT, PT, R12, UR4, RZ ;  /* 0x000000040c037c10 */ /* 0x003fe2000fffe0ff */
[----:B------:R-:W-:-:S03]  /*3370*/  UIADD3 UR4, UPT, UPT, UR4, 0x2, URZ ;  /* 0x0000000204047890 */ /* 0x000fc6000fffe0ff */
[----:B------:R-:W-:-:S05]  /*3380*/  LEA R6, R3, UR6, 0x2 ;  /* 0x0000000603067c11 */ /* 0x000fca000f8e10ff */
[----:B------:R-:W0:Y:S04]  /*3390*/  LDS R5, [R6] ;  /* 0x0000000006057984 */ /* 0x000e280000000800 */
[----:B------:R-:W1:Y:S01]  /*33a0*/  LDS R3, [R6+0x4] ;  /* 0x0000040006037984 */ /* 0x000e620000000800 */
[C---:B0-----:R-:W-:Y:S01]  /*33b0*/  FFMA R5, R0.reuse, R5, RZ ;  /* 0x0000000500057223 */ /* 0x041fe200000000ff */
[----:B-1----:R-:W-:-:S04]  /*33c0*/  FFMA R3, R0, R3, RZ ;  /* 0x0000000300037223 */ /* 0x002fc800000000ff */
[----:B------:R4:W-:Y:S04]  /*33d0*/  STS [R6], R5 ;  /* 0x0000000506007388 */ /* 0x0009e80000000800 */
[----:B------:R4:W-:Y:S02]  /*33e0*/  STS [R6+0x4], R3 ;  /* 0x0000040306007388 */ /* 0x0009e40000000800 */
.L_x_38:
[----:B01--4-:R-:W-:-:S04]  /*33f0*/  @P0 IADD3 R3, PT, PT, R12, UR4, RZ ;  /* 0x000000040c030c10 */ /* 0x013fc8000fffe0ff */
[----:B------:R-:W-:-:S05]  /*3400*/  @P0 LEA R3, R3, UR6, 0x2 ;  /* 0x0000000603030c11 */ /* 0x000fca000f8e10ff */
[----:B------:R-:W0:Y:S02]  /*3410*/  @P0 LDS R5, [R3] ;  /* 0x0000000003050984 */ /* 0x000e240000000800 */
[----:B0-----:R-:W-:-:S05]  /*3420*/  @P0 FFMA R0, R0, R5, RZ ;  /* 0x0000000500000223 */ /* 0x001fca00000000ff */
[----:B------:R4:W-:Y:S02]  /*3430*/  @P0 STS [R3], R0 ;  /* 0x0000000003000388 */ /* 0x0009e40000000800 */
.L_x_27:
[----:B------:R-:W5:Y:S01]  /*3440*/  LDCU UR4, c[0x0][0x3a0] ;  /* 0x00007400ff0477ac */ /* 0x000f620008000800 */
[----:B------:R-:W-:-:S04]  /*3450*/  IADD3 R19, PT, PT, R19, 0x1, RZ ;  /* 0x0000000113137810 */ /* 0x000fc80007ffe0ff */
[----:B-----5:R-:W-:-:S13]  /*3460*/  ISETP.NE.AND P0, PT, R19, UR4, PT ;  /* 0x0000000413007c0c */ /* 0x020fda000bf05270 */
[----:B------:R-:W-:Y:S05]  /*3470*/  @P0 BRA `(.L_x_39) ;  /* 0xffffffd400e80947 */ /* 0x000fea000383ffff */
.L_x_5:
[----:B------:R-:W-:Y:S05]  /*3480*/  BRA.U !UP0, `(.L_x_40) ;  /* 0x0000001108807547 */ /* 0x000fea000b800000 */
[----:B------:R-:W-:Y:S01]  /*3490*/  UISETP.GE.U32.AND UP0, UPT, UR17, 0x7, UPT ;  /* 0x000000071100788c */ /* 0x000fe2000bf06070 */
[----:B0123--:R-:W-:Y:S01]  /*34a0*/  IMAD R9, R15, UR5, R2 ;  /* 0x000000050f097c24 */ /* 0x00ffe2000f8e0202 */
[----:B------:R-:W-:-:S07]  /*34b0*/  UMOV UR4, URZ ;  /* 0x000000ff00047c82 */ /* 0x000fce0008000000 */
[----:B------:R-:W-:Y:S05]  /*34c0*/  BRA.U !UP0, `(.L_x_41) ;  /* 0x0000000908347547 */ /* 0x000fea000b800000 */
[----:B------:R-:W0:Y:S01]  /*34d0*/  LDC.64 R4, c[0x0][0x3c8] ;  /* 0x0000f200ff047b82 */ /* 0x000e220000000a00 */
[----:B------:R-:W-:-:S05]  /*34e0*/  UMOV UR4, URZ ;  /* 0x000000ff00047c82 */ /* 0x000fca0008000000 */
.L_x_58:
[----:B------:R-:W-:Y:S01]  /*34f0*/  IADD3 R11, PT, PT, R12, UR4, RZ ;  /* 0x000000040c0b7c10 */ /* 0x000fe2000fffe0ff */
[----:B-----5:R-:W1:Y:S01]  /*3500*/  MUFU.RCP R6, R17 ;  /* 0x0000001100067308 */ /* 0x020e620000001000 */
[----:B------:R-:W-:Y:S02]  /*3510*/  BSSY.RECONVERGENT B2, `(.L_x_42) ;  /* 0x000000d000027945 */ /* 0x000fe40003800200 */
[----:B------:R-:W-:-:S05]  /*3520*/  LEA R11, R11, UR6, 0x2 ;  /* 0x000000060b0b7c11 */ /* 0x000fca000f8e10ff */
[----:B----4-:R-:W2:Y:S01]  /*3530*/  LDS R0, [R11] ;  /* 0x000000000b007984 */ /* 0x010ea20000000800 */
[----:B-1----:R-:W-:-:S04]  /*3540*/  FFMA R3, R6, -R17, 1 ;  /* 0x3f80000006037423 */ /* 0x002fc80000000811 */
[----:B------:R-:W-:Y:S01]  /*3550*/  FFMA R3, R6, R3, R6 ;  /* 0x0000000306037223 */ /* 0x000fe20000000006 */
[----:B--2---:R-:W1:Y:S03]  /*3560*/  FCHK P0, R0, R17 ;  /* 0x0000001100007302 */ /* 0x004e660000000000 */
[----:B------:R-:W-:-:S04]  /*3570*/  FFMA R6, R0, R3, RZ ;  /* 0x0000000300067223 */ /* 0x000fc800000000ff */
[----:B------:R-:W-:-:S04]  /*3580*/  FFMA R7, R6, -R17, R0 ;  /* 0x8000001106077223 */ /* 0x000fc80000000000 */
[----:B------:R-:W-:Y:S01]  /*3590*/  FFMA R3, R3, R7, R6 ;  /* 0x0000000703037223 */ /* 0x000fe20000000006 */
[----:B-1----:R-:W-:Y:S06]  /*35a0*/  @!P0 BRA `(.L_x_43) ;  /* 0x00000000000c8947 */ /* 0x002fec0003800000 */
[----:B------:R-:W-:Y:S02]  /*35b0*/  MOV R3, R17 ;  /* 0x0000001100037202 */ /* 0x000fe40000000f00 */
[----:B------:R-:W-:-:S07]  /*35c0*/  MOV R18, 0x35e0 ;  /* 0x000035e000127802 */ /* 0x000fce0000000f00 */
[----:B0-----:R-:W-:Y:S05]  /*35d0*/  CALL.REL.NOINC `($__internal_0_$__cuda_sm3x_div_rn_noftz_f32_slowpath) ;  /* 0x0000001000447944 */ /* 0x001fea0003c00000 */
.L_x_43:
[----:B------:R-:W-:Y:S05]  /*35e0*/  BSYNC.RECONVERGENT B2 ;  /* 0x0000000000027941 */ /* 0x000fea0003800200 */
.L_x_42:
[----:B------:R-:W1:Y:S01]  /*35f0*/  LDS R18, [R11+0x4] ;  /* 0x000004000b127984 */ /* 0x000e620000000800 */
[----:B------:R-:W2:Y:S01]  /*3600*/  MUFU.RCP R0, R17 ;  /* 0x0000001100007308 */ /* 0x000ea20000001000 */
[----:B------:R-:W-:Y:S01]  /*3610*/  VIADD R7, R9, UR4 ;  /* 0x0000000409077c36 */ /* 0x000fe20008000000 */
[----:B------:R-:W-:Y:S03]  /*3620*/  BSSY.RECONVERGENT B2, `(.L_x_44) ;  /* 0x000000f000027945 */ /* 0x000fe60003800200 */
[----:B0-----:R-:W-:-:S05]  /*3630*/  IMAD.WIDE R6, R7, 0x4, R4 ;  /* 0x0000000407067825 */ /* 0x001fca00078e0204 */
[----:B------:R0:W-:Y:S01]  /*3640*/  STG.E desc[UR12][R6.64], R3 ;  /* 0x0000000306007986 */ /* 0x0001e2000c10190c */
[----:B--2---:R-:W-:-:S04]  /*3650*/  FFMA R13, R0, -R17, 1 ;  /* 0x3f800000000d7423 */ /* 0x004fc80000000811 */
[----:B------:R-:W-:Y:S01]  /*3660*/  FFMA R0, R0, R13, R0 ;  /* 0x0000000d00007223 */ /* 0x000fe20000000000 */
[----:B-1----:R-:W1:Y:S03]  /*3670*/  FCHK P0, R18, R17 ;  /* 0x0000001112007302 */ /* 0x002e660000000000 */
[----:B------:R-:W-:-:S04]  /*3680*/  FFMA R13, R0, R18, RZ ;  /* 0x00000012000d7223 */ /* 0x000fc800000000ff */
[----:B------:R-:W-:-:S04]  /*3690*/  FFMA R16, R13, -R17, R18 ;  /* 0x800000110d107223 */ /* 0x000fc80000000012 */
[----:B------:R-:W-:Y:S01]  /*36a0*/  FFMA R13, R0, R16, R13 ;  /* 0x00000010000d7223 */ /* 0x000fe2000000000d */
[----:B01----:R-:W-:Y:S06]  /*36b0*/  @!P0 BRA `(.L_x_45) ;  /* 0x0000000000148947 */ /* 0x003fec0003800000 */
[----:B------:R-:W-:Y:S02]  /*36c0*/  MOV R0, R18 ;  /* 0x0000001200007202 */ /* 0x000fe40000000f00 */
[----:B------:R-:W-:Y:S02]  /*36d0*/  MOV R3, R17 ;  /* 0x0000001100037202 */ /* 0x000fe40000000f00 */
[----:B------:R-:W-:-:S07]  /*36e0*/  MOV R18, 0x3700 ;  /* 0x0000370000127802 */ /* 0x000fce0000000f00 */
[----:B------:R-:W-:Y:S05]  /*36f0*/  CALL.REL.NOINC `($__internal_0_$__cuda_sm3x_div_rn_noftz_f32_slowpath) ;  /* 0x0000000c00fc7944 */ /* 0x000fea0003c00000 */
[----:B------:R-:W-:-:S07]  /*3700*/  MOV R13, R3 ;  /* 0x00000003000d7202 */ /* 0x000fce0000000f00 */
.L_x_45:
[----:B------:R-:W-:Y:S05]  /*3710*/  BSYNC.RECONVERGENT B2 ;  /* 0x0000000000027941 */ /* 0x000fea0003800200 */
.L_x_44:
[----:B------:R-:W0:Y:S01]  /*3720*/  LDS R18, [R11+0x8] ;  /* 0x000008000b127984 */ /* 0x000e220000000800 */
[----:B------:R-:W1:Y:S01]  /*3730*/  MUFU.RCP R0, R17 ;  /* 0x0000001100007308 */ /* 0x000e620000001000 */
[----:B------:R-:W-:Y:S02]  /*3740*/  BSSY.RECONVERGENT B2, `(.L_x_46) ;  /* 0x000000d000027945 */ /* 0x000fe40003800200 */
[----:B------:R2:W-:Y:S01]  /*3750*/  STG.E desc[UR12][R6.64+0x4], R13 ;  /* 0x0000040d06007986 */ /* 0x0005e2000c10190c */
[----:B-1----:R-:W-:-:S04]  /*3760*/  FFMA R3, R0, -R17, 1 ;  /* 0x3f80000000037423 */ /* 0x002fc80000000811 */
[----:B------:R-:W-:Y:S01]  /*3770*/  FFMA R0, R0, R3, R0 ;  /* 0x0000000300007223 */ /* 0x000fe20000000000 */
[----:B0-----:R-:W0:Y:S03]  /*3780*/  FCHK P0, R18, R17 ;  /* 0x0000001112007302 */ /* 0x001e260000000000 */
[----:B------:R-:W-:-:S04]  /*3790*/  FFMA R3, R0, R18, RZ ;  /* 0x0000001200037223 */ /* 0x000fc800000000ff */
[----:B------:R-:W-:-:S04]  /*37a0*/  FFMA R16, R3, -R17, R18 ;  /* 0x8000001103107223 */ /* 0x000fc80000000012 */
[----:B------:R-:W-:Y:S01]  /*37b0*/  FFMA R3, R0, R16, R3 ;  /* 0x0000001000037223 */ /* 0x000fe20000000003 */
[----:B0-2---:R-:W-:Y:S06]  /*37c0*/  @!P0 BRA `(.L_x_47) ;  /* 0x0000000000108947 */ /* 0x005fec0003800000 */
[----:B------:R-:W-:Y:S02]  /*37d0*/  MOV R0, R18 ;  /* 0x0000001200007202 */ /* 0x000fe40000000f00 */
[----:B------:R-:W-:Y:S02]  /*37e0*/  MOV R3, R17 ;  /* 0x0000001100037202 */ /* 0x000fe40000000f00 */
[----:B------:R-:W-:-:S07]  /*37f0*/  MOV R18, 0x3810 ;  /* 0x0000381000127802 */ /* 0x000fce0000000f00 */
[----:B------:R-:W-:Y:S05]  /*3800*/  CALL.REL.NOINC `($__internal_0_$__cuda_sm3x_div_rn_noftz_f32_slowpath) ;  /* 0x0000000c00b87944 */ /* 0x000fea0003c00000 */
.L_x_47:
[----:B------:R-:W-:Y:S05]  /*3810*/  BSYNC.RECONVERGENT B2 ;  /* 0x0000000000027941 */ /* 0x000fea0003800200 */
.L_x_46:
        /* <DEDUP_REMOVED lines=15> */
[----:B------:R-:W-:-:S07]  /*3910*/  MOV R13, R3 ;  /* 0x00000003000d7202 */ /* 0x000fce0000000f00 */
.L_x_49:
[----:B------:R-:W-:Y:S05]  /*3920*/  BSYNC.RECONVERGENT B2 ;  /* 0x0000000000027941 */ /* 0x000fea0003800200 */
.L_x_48:
        /* <DEDUP_REMOVED lines=15> */
.L_x_51:
[----:B------:R-:W-:Y:S05]  /*3a20*/  BSYNC.RECONVERGENT B2 ;  /* 0x0000000000027941 */ /* 0x000fea0003800200 */
.L_x_50:
        /* <DEDUP_REMOVED lines=11> */
[----:B------:R-:W-:Y:S01]  /*3ae0*/  MOV R0, R18 ;  /* 0x0000001200007202 */ /* 0x000fe20000000f00 */
[----:B------:R-:W-:Y:S01]  /*3af0*/  IMAD.MOV.U32 R3, RZ, RZ, R17 ;  /* 0x000000ffff037224 */ /* 0x000fe200078e0011 */
[----:B------:R-:W-:-:S07]  /*3b00*/  MOV R18, 0x3b20 ;  /* 0x00003b2000127802 */ /* 0x000fce0000000f00 */
[----:B------:R-:W-:Y:S05]  /*3b10*/  CALL.REL.NOINC `($__internal_0_$__cuda_sm3x_div_rn_noftz_f32_slowpath) ;  /* 0x0000000800f47944 */ /* 0x000fea0003c00000 */
[----:B------:R-:W-:-:S07]  /*3b20*/  MOV R13, R3 ;  /* 0x00000003000d7202 */ /* 0x000fce0000000f00 */
.L_x_53:
[----:B------:R-:W-:Y:S05]  /*3b30*/  BSYNC.RECONVERGENT B2 ;  /* 0x0000000000027941 */ /* 0x000fea0003800200 */
.L_x_52:
        /* <DEDUP_REMOVED lines=15> */
.L_x_55:
[----:B------:R-:W-:Y:S05]  /*3c30*/  BSYNC.RECONVERGENT B2 ;  /* 0x0000000000027941 */ /* 0x000fea0003800200 */
.L_x_54:
        /* <DEDUP_REMOVED lines=16> */
.L_x_57:
[----:B------:R-:W-:Y:S05]  /*3d40*/  BSYNC.RECONVERGENT B2 ;  /* 0x0000000000027941 */ /* 0x000fea0003800200 */
.L_x_56:
[----:B------:R1:W-:Y:S01]  /*3d50*/  STG.E desc[UR12][R6.64+0x1c], R13 ;  /* 0x00001c0d06007986 */ /* 0x0003e2000c10190c */
[----:B------:R-:W-:-:S04]  /*3d60*/  UIADD3 UR4, UPT, UPT, UR4, 0x8, URZ ;  /* 0x0000000804047890 */ /* 0x000fc8000fffe0ff */
[----:B------:R-:W-:-:S09]  /*3d70*/  UISETP.NE.AND UP0, UPT, UR4, UR7, UPT ;  /* 0x000000070400728c */ /* 0x000fd2000bf05270 */
[----:B-1----:R-:W-:Y:S05]  /*3d80*/  BRA.U UP0, `(.L_x_58) ;  /* 0xfffffff500d87547 */ /* 0x002fea000b83ffff */
[----:B------:R-:W-:-:S05]  /*3d90*/  UMOV UR4, UR7 ;  /* 0x0000000700047c82 */ /* 0x000fca0008000000 */
.L_x_41:
[----:B------:R-:W-:-:S09]  /*3da0*/  UISETP.NE.AND UP0, UPT, UR18, URZ, UPT ;  /* 0x000000ff1200728c */ /* 0x000fd2000bf05270 */
[----:B------:R-:W-:Y:S05]  /*3db0*/  BRA.U !UP0, `(.L_x_40) ;  /* 0x0000000908347547 */ /* 0x000fea000b800000 */
[----:B------:R-:W-:-:S09]  /*3dc0*/  UISETP.GE.U32.AND UP0, UPT, UR19, 0x3, UPT ;  /* 0x000000031300788c */ /* 0x000fd2000bf06070 */
[----:B------:R-:W-:Y:S05]  /*3dd0*/  BRA.U !UP0, `(.L_x_59) ;  /* 0x0000000508207547 */ /* 0x000fea000b800000 */
[----:B------:R-:W-:Y:S01]  /*3de0*/  IADD3 R6, PT, PT, R12, UR4, RZ ;  /* 0x000000040c067c10 */ /* 0x000fe2000fffe0ff */
[----:B----45:R-:W0:Y:S01]  /*3df0*/  MUFU.RCP R0, R17 ;  /* 0x0000001100007308 */ /* 0x030e220000001000 */
[----:B------:R-:W-:Y:S02]  /*3e00*/  BSSY.RECONVERGENT B2, `(.L_x_60) ;  /* 0x000000e000027945 */ /* 0x000fe40003800200 */
[----:B------:R-:W-:-:S05]  /*3e10*/  LEA R6, R6, UR6, 0x2 ;  /* 0x0000000606067c11 */ /* 0x000fca000f8e10ff */
[----:B------:R-:W1:Y:S01]  /*3e20*/  LDS R16, [R6] ;  /* 0x0000000006107984 */ /* 0x000e620000000800 */
[----:B0-----:R-:W-:-:S04]  /*3e30*/  FFMA R3, R0, -R17, 1 ;  /* 0x3f80000000037423 */ /* 0x001fc80000000811 */
[----:B------:R-:W-:Y:S01]  /*3e40*/  FFMA R0, R0, R3, R0 ;  /* 0x0000000300007223 */ /* 0x000fe20000000000 */
[----:B-1----:R-:W0:Y:S03]  /*3e50*/  FCHK P0, R16, R17 ;  /* 0x0000001110007302 */ /* 0x002e260000000000 */
[----:B------:R-:W-:-:S04]  /*3e60*/  FFMA R3, R0, R16, RZ ;  /* 0x0000001000037223 */ /* 0x000fc800000000ff */
[----:B------:R-:W-:-:S04]  /*3e70*/  FFMA R4, R3, -R17, R16 ;  /* 0x8000001103047223 */ /* 0x000fc80000000010 */
[----:B------:R-:W-:Y:S01]  /*3e80*/  FFMA R3, R0, R4, R3 ;  /* 0x0000000400037223 */ /* 0x000fe20000000003 */
[----:B0-----:R-:W-:Y:S06]  /*3e90*/  @!P0 BRA `(.L_x_61) ;  /* 0x0000000000108947 */ /* 0x001fec0003800000 */
[----:B------:R-:W-:Y:S02]  /*3ea0*/  MOV R0, R16 ;  /* 0x0000001000007202 */ /* 0x000fe40000000f00 */
[----:B------:R-:W-:Y:S02]  /*3eb0*/  MOV R3, R17 ;  /* 0x0000001100037202 */ /* 0x000fe40000000f00 */
[----:B------:R-:W-:-:S07]  /*3ec0*/  MOV R18, 0x3ee0 ;  /* 0x00003ee000127802 */ /* 0x000fce0000000f00 */
[----:B------:R-:W-:Y:S05]  /*3ed0*/  CALL.REL.NOINC `($__internal_0_$__cuda_sm3x_div_rn_noftz_f32_slowpath) ;  /* 0x0000000800047944 */ /* 0x000fea0003c00000 */
.L_x_61:
[----:B------:R-:W-:Y:S05]  /*3ee0*/  BSYNC.RECONVERGENT B2 ;  /* 0x0000000000027941 */ /* 0x000fea0003800200 */
.L_x_60:
[----:B------:R-:W0:Y:S01]  /*3ef0*/  LDS R18, [R6+0x4] ;  /* 0x0000040006127984 */ /* 0x000e220000000800 */
[----:B------:R-:W1:Y:S01]  /*3f00*/  LDC.64 R4, c[0x0][0x3c8] ;  /* 0x0000f200ff047b82 */ /* 0x000e620000000a00 */
[----:B------:R-:W2:Y:S01]  /*3f10*/  MUFU.RCP R0, R17 ;  /* 0x0000001100007308 */ /* 0x000ea20000001000 */
[----:B------:R-:W-:Y:S01]  /*3f20*/  IADD3 R7, PT, PT, R9, UR4, RZ ;  /* 0x0000000409077c10 */ /* 0x000fe2000fffe0ff */
[----:B------:R-:W-:Y:S04]  /*3f30*/  BSSY.RECONVERGENT B2, `(.L_x_62) ;  /* 0x000000f000027945 */ /* 0x000fe80003800200 */
[----:B-1----:R-:W-:-:S04]  /*3f40*/  IMAD.WIDE R4, R7, 0x4, R4 ;  /* 0x0000000407047825 */ /* 0x002fc800078e0204 */
[C---:B--2---:R-:W-:Y:S01]  /*3f50*/  FFMA R7, R0.reuse, -R17, 1 ;  /* 0x3f80000000077423 */ /* 0x044fe20000000811 */
[----:B------:R1:W-:Y:S03]  /*3f60*/  STG.E desc[UR12][R4.64], R3 ;  /* 0x0000000304007986 */ /* 0x0003e6000c10190c */
[----:B------:R-:W-:Y:S01]  /*3f70*/  FFMA R0, R0, R7, R0 ;  /* 0x0000000700007223 */ /* 0x000fe20000000000 */
[----:B0-----:R-:W0:Y:S03]  /*3f80*/  FCHK P0, R18, R17 ;  /* 0x0000001112007302 */ /* 0x001e260000000000 */
[----:B------:R-:W-:-:S04]  /*3f90*/  FFMA R7, R0, R18, RZ ;  /* 0x0000001200077223 */ /* 0x000fc800000000ff */
[----:B------:R-:W-:-:S04]  /*3fa0*/  FFMA R16, R7, -R17, R18 ;  /* 0x8000001107107223 */ /* 0x000fc80000000012 */
[----:B------:R-:W-:Y:S01]  /*3fb0*/  FFMA R7, R0, R16, R7 ;  /* 0x0000001000077223 */ /* 0x000fe20000000007 */
[----:B01----:R-:W-:Y:S06]  /*3fc0*/  @!P0 BRA `(.L_x_63) ;  /* 0x0000000000148947 */ /* 0x003fec0003800000 */
[----:B------:R-:W-:Y:S01]  /*3fd0*/  MOV R0, R18 ;  /* 0x0000001200007202 */ /* 0x000fe20000000f00 */
[----:B------:R-:W-:Y:S01]  /*3fe0*/  IMAD.MOV.U32 R3, RZ, RZ, R17 ;  /* 0x000000ffff037224 */ /* 0x000fe200078e0011 */
[----:B------:R-:W-:-:S07]  /*3ff0*/  MOV R18, 0x4010 ;  /* 0x0000401000127802 */ /* 0x000fce0000000f00 */
[----:B------:R-:W-:Y:S05]  /*4000*/  CALL.REL.NOINC `($__internal_0_$__cuda_sm3x_div_rn_noftz_f32_slowpath) ;  /* 0x0000000400b87944 */ /* 0x000fea0003c00000 */
[----:B------:R-:W-:-:S07]  /*4010*/  MOV R7, R3 ;  /* 0x0000000300077202 */ /* 0x000fce0000000f00 */
.L_x_63:
[----:B------:R-:W-:Y:S05]  /*4020*/  BSYNC.RECONVERGENT B2 ;  /* 0x0000000000027941 */ /* 0x000fea0003800200 */
.L_x_62:
        /* <DEDUP_REMOVED lines=15> */
.L_x_65:
[----:B------:R-:W-:Y:S05]  /*4120*/  BSYNC.RECONVERGENT B2 ;  /* 0x0000000000027941 */ /* 0x000fea0003800200 */
.L_x_64:
        /* <DEDUP_REMOVED lines=16> */
.L_x_67:
[----:B------:R-:W-:Y:S05]  /*4230*/  BSYNC.RECONVERGENT B2 ;  /* 0x0000000000027941 */ /* 0x000fea0003800200 */
.L_x_66:
[----:B------:R0:W-:Y:S01]  /*4240*/  STG.E desc[UR12][R4.64+0xc], R7 ;  /* 0x00000c0704007986 */ /* 0x0001e2000c10190c */
[----:B------:R-:W-:-:S12]  /*4250*/  UIADD3 UR4, UPT, UPT, UR4, 0x4, URZ ;  /* 0x0000000404047890 */ /* 0x000fd8000fffe0ff */
.L_x_59:
[----:B------:R-:W-:-:S09]  /*4260*/  UISETP.NE.AND UP0, UPT, UR20, URZ, UPT ;  /* 0x000000ff1400728c */ /* 0x000fd2000bf05270 */
[----:B------:R-:W-:Y:S05]  /*4270*/  BRA.U !UP0, `(.L_x_40) ;  /* 0x0000000508047547 */ /* 0x000fea000b800000 */
[----:B------:R-:W-:-:S09]  /*4280*/  UISETP.NE.AND UP0, UPT, UR21, URZ, UPT ;  /* 0x000000ff1500728c */ /* 0x000fd2000bf05270 */
[----:B------:R-:W-:Y:S05]  /*4290*/  BRA.U !UP0, `(.L_x_68) ;  /* 0x00000001089c7547 */ /* 0x000fea000b800000 */
[----:B------:R-:W-:Y:S01]  /*42a0*/  IADD3 R6, PT, PT, R12, UR4, RZ ;  /* 0x000000040c067c10 */ /* 0x000fe2000fffe0ff */
[----:B----45:R-:W1:Y:S01]  /*42b0*/  MUFU.RCP R0, R17 ;  /* 0x0000001100007308 */ /* 0x030e620000001000 */
[----:B------:R-:W-:Y:S02]  /*42c0*/  BSSY.RECONVERGENT B2, `(.L_x_69) ;  /* 0x000000e000027945 */ /* 0x000fe40003800200 */
[----:B------:R-:W-:-:S05]  /*42d0*/  LEA R6, R6, UR6, 0x2 ;  /* 0x0000000606067c11 */ /* 0x000fca000f8e10ff */
[----:B------:R-:W2:Y:S01]  /*42e0*/  LDS R16, [R6] ;  /* 0x0000000006107984 */ /* 0x000ea20000000800 */
[----:B-1----:R-:W-:-:S04]  /*42f0*/  FFMA R3, R0, -R17, 1 ;  /* 0x3f80000000037423 */ /* 0x002fc80000000811 */
[----:B------:R-:W-:Y:S01]  /*4300*/  FFMA R0, R0, R3, R0 ;  /* 0x0000000300007223 */ /* 0x000fe20000000000 */
[----:B--2---:R-:W1:Y:S03]  /*4310*/  FCHK P0, R16, R17 ;  /* 0x0000001110007302 */ /* 0x004e660000000000 */
[----:B------:R-:W-:-:S04]  /*4320*/  FFMA R3, R0, R16, RZ ;  /* 0x0000001000037223 */ /* 0x000fc800000000ff */
[----:B0-----:R-:W-:-:S04]  /*4330*/  FFMA R4, R3, -R17, R16 ;  /* 0x8000001103047223 */ /* 0x001fc80000000010 */
[----:B------:R-:W-:Y:S01]  /*4340*/  FFMA R3, R0, R4, R3 ;  /* 0x0000000400037223 */ /* 0x000fe20000000003 */
[----:B-1----:R-:W-:Y:S06]  /*4350*/  @!P0 BRA `(.L_x_70) ;  /* 0x0000000000108947 */ /* 0x002fec0003800000 */
[----:B------:R-:W-:Y:S02]  /*4360*/  MOV R0, R16 ;  /* 0x0000001000007202 */ /* 0x000fe40000000f00 */
[----:B------:R-:W-:Y:S02]  /*4370*/  MOV R3, R17 ;  /* 0x0000001100037202 */ /* 0x000fe40000000f00 */
[----:B------:R-:W-:-:S07]  /*4380*/  MOV R18, 0x43a0 ;  /* 0x000043a000127802 */ /* 0x000fce0000000f00 */
[----:B------:R-:W-:Y:S05]  /*4390*/  CALL.REL.NOINC `($__internal_0_$__cuda_sm3x_div_rn_noftz_f32_slowpath) ;  /* 0x0000000000d47944 */ /* 0x000fea0003c00000 */
.L_x_70:
[----:B------:R-:W-:Y:S05]  /*43a0*/  BSYNC.RECONVERGENT B2 ;  /* 0x0000000000027941 */ /* 0x000fea0003800200 */
.L_x_69:
        /* <DEDUP_REMOVED lines=19> */
.L_x_72:
[----:B------:R-:W-:Y:S05]  /*44e0*/  BSYNC.RECONVERGENT B2 ;  /* 0x0000000000027941 */ /* 0x000fea0003800200 */
.L_x_71:
[----:B------:R1:W-:Y:S01]  /*44f0*/  STG.E desc[UR12][R4.64+0x4], R7 ;  /* 0x0000040704007986 */ /* 0x0003e2000c10190c */
[----:B------:R-:W-:-:S12]  /*4500*/  UIADD3 UR4, UPT, UPT, UR4, 0x2, URZ ;  /* 0x0000000204047890 */ /* 0x000fd8000fffe0ff */
.L_x_68:
[----:B------:R-:W-:-:S09]  /*4510*/  UISETP.NE.AND UP0, UPT, UR25, URZ, UPT ;  /* 0x000000ff1900728c */ /* 0x000fd2000bf05270 */
[----:B------:R-:W-:Y:S05]  /*4520*/  BRA.U !UP0, `(.L_x_40) ;  /* 0x0000000108587547 */ /* 0x000fea000b800000 */
[----:B----4-:R-:W-:Y:S01]  /*4530*/  IADD3 R0, PT, PT, R12, UR4, RZ ;  /* 0x000000040c007c10 */ /* 0x010fe2000fffe0ff */
[----:B------:R-:W-:Y:S03]  /*4540*/  BSSY.RECONVERGENT B2, `(.L_x_73) ;  /* 0x0000010000027945 */ /* 0x000fe60003800200 */
[----:B------:R-:W-:Y:S02]  /*4550*/  LEA R3, R0, UR6, 0x2 ;  /* 0x0000000600037c11 */ /* 0x000fe4000f8e10ff */
[----:B-----5:R-:W0:Y:S04]  /*4560*/  MUFU.RCP R0, R17 ;  /* 0x0000001100007308 */ /* 0x020e280000001000 */
[----:B------:R-:W2:Y:S01]  /*4570*/  LDS R3, [R3] ;  /* 0x0000000003037984 */ /* 0x000ea20000000800 */
[----:B01----:R-:W-:-:S04]  /*4580*/  FFMA R5, R0, -R17, 1 ;  /* 0x3f80000000057423 */ /* 0x003fc80000000811 */
[----:B------:R-:W-:Y:S01]  /*4590*/  FFMA R0, R0, R5, R0 ;  /* 0x0000000500007223 */ /* 0x000fe20000000000 */
[----:B--2---:R-:W0:Y:S03]  /*45a0*/  FCHK P0, R3, R17 ;  /* 0x0000001103007302 */ /* 0x004e260000000000 */
        /* <DEDUP_REMOVED lines=8> */
[----:B------:R-:W-:-:S07]  /*4630*/  MOV R7, R3 ;  /* 0x0000000300077202 */ /* 0x000fce0000000f00 */
.L_x_74:
[----:B------:R-:W-:Y:S05]  /*4640*/  BSYNC.RECONVERGENT B2 ;  /* 0x0000000000027941 */ /* 0x000fea0003800200 */
.L_x_73:
[----:B------:R-:W0:Y:S01]  /*4650*/  LDC.64 R4, c[0x0][0x3c8] ;  /* 0x0000f200ff047b82 */ /* 0x000e220000000a00 */
[----:B------:R-:W-:-:S05]  /*4660*/  IADD3 R9, PT, PT, R9, UR4, RZ ;  /* 0x0000000409097c10 */ /* 0x000fca000fffe0ff */
[----:B0-----:R-:W-:-:S05]  /*4670*/  IMAD.WIDE R4, R9, 0x4, R4 ;  /* 0x0000000409047825 */ /* 0x001fca00078e0204 */
[----:B------:R0:W-:Y:S02]  /*4680*/  STG.E desc[UR12][R4.64], R7 ;  /* 0x0000000704007986 */ /* 0x0001e4000c10190c */
.L_x_40:
[----:B------:R-:W1:Y:S01]  /*4690*/  LDCU UR4, c[0x0][0x3a4] ;  /* 0x00007480ff0477ac */ /* 0x000e620008000800 */
[----:B------:R-:W-:Y:S01]  /*46a0*/  IADD3 R15, PT, PT, R15, 0x1, RZ ;  /* 0x000000010f0f7810 */ /* 0x000fe20007ffe0ff */
[----:B------:R-:W-:Y:S03]  /*46b0*/  BAR.SYNC.DEFER_BLOCKING 0x0 ;  /* 0x0000000000007b1d */ /* 0x000fe60000010000 */
[----:B-1----:R-:W-:-:S13]  /*46c0*/  ISETP.NE.AND P0, PT, R15, UR4, PT ;  /* 0x000000040f007c0c */ /* 0x002fda000bf05270 */
[----:B------:R-:W-:Y:S05]  /*46d0*/  @P0 BRA `(.L_x_75) ;  /* 0xffffffb800f00947 */ /* 0x000fea000383ffff */
[----:B------:R-:W-:Y:S05]  /*46e0*/  EXIT ;  /* 0x000000000000794d */ /* 0x000fea0003800000 */
        .weak           $__internal_0_$__cuda_sm3x_div_rn_noftz_f32_slowpath
        .type           $__internal_0_$__cuda_sm3x_div_rn_noftz_f32_slowpath,@function
        .size           $__internal_0_$__cuda_sm3x_div_rn_noftz_f32_slowpath,(.L_x_88 - $__internal_0_$__cuda_sm3x_div_rn_noftz_f32_slowpath)
$__internal_0_$__cuda_sm3x_div_rn_noftz_f32_slowpath:
[----:B------:R-:W-:Y:S01]  /*46f0*/  SHF.R.U32.HI R13, RZ, 0x17, R3 ;  /* 0x00000017ff0d7819 */ /* 0x000fe20000011603 */
[----:B------:R-:W-:Y:S01]  /*4700*/  BSSY.RECONVERGENT B0, `(.L_x_76) ;  /* 0x0000063000007945 */ /* 0x000fe20003800200 */
[----:B------:R-:W-:Y:S02]  /*4710*/  SHF.R.U32.HI R20, RZ, 0x17, R0 ;  /* 0x00000017ff147819 */ /* 0x000fe40000011600 */
[----:B------:R-:W-:Y:S02]  /*4720*/  LOP3.LUT R13, R13, 0xff, RZ, 0xc0, !PT ;  /* 0x000000ff0d0d7812 */ /* 0x000fe400078ec0ff */
[----:B------:R-:W-:Y:S02]  /*4730*/  LOP3.LUT R20, R20, 0xff, RZ, 0xc0, !PT ;  /* 0x000000ff14147812 */ /* 0x000fe400078ec0ff */
[----:B------:R-:W-:Y:S02]  /*4740*/  IADD3 R19, PT, PT, R13, -0x1, RZ ;  /* 0xffffffff0d137810 */ /* 0x000fe40007ffe0ff */
[----:B------:R-:W-:-:S02]  /*4750*/  IADD3 R16, PT, PT, R20, -0x1, RZ ;  /* 0xffffffff14107810 */ /* 0x000fc40007ffe0ff */
[----:B------:R-:W-:-:S04]  /*4760*/  ISETP.GT.U32.AND P0, PT, R19, 0xfd, PT ;  /* 0x000000fd1300780c */ /* 0x000fc80003f04070 */
[----:B------:R-:W-:-:S13]  /*4770*/  ISETP.GT.U32.OR P0, PT, R16, 0xfd, P0 ;  /* 0x000000fd1000780c */ /* 0x000fda0000704470 */
[----:B------:R-:W-:Y:S01]  /*4780*/  @!P0 MOV R16, RZ ;  /* 0x000000ff00108202 */ /* 0x000fe20000000f00 */
[----:B------:R-:W-:Y:S06]  /*4790*/  @!P0 BRA `(.L_x_77) ;  /* 0x0000000000608947 */ /* 0x000fec0003800000 */
[----:B------:R-:W-:Y:S02]  /*47a0*/  FSETP.GTU.FTZ.AND P0, PT, |R0|, +INF , PT ;  /* 0x7f8000000000780b */ /* 0x000fe40003f1c200 */
[----:B------:R-:W-:-:S04]  /*47b0*/  FSETP.GTU.FTZ.AND P1, PT, |R3|, +INF , PT ;  /* 0x7f8000000300780b */ /* 0x000fc80003f3c200 */
[----:B------:R-:W-:-:S13]  /*47c0*/  PLOP3.LUT P0, PT, P0, P1, PT, 0xf8, 0x8f ;  /* 0x00000000008f781c */ /* 0x000fda0000703f70 */
[----:B------:R-:W-:Y:S05]  /*47d0*/  @P0 BRA `(.L_x_78) ;  /* 0x0000000400500947 */ /* 0x000fea0003800000 */
[----:B------:R-:W-:-:S13]  /*47e0*/  LOP3.LUT P0, RZ, R3, 0x7fffffff, R0, 0xc8, !PT ;  /* 0x7fffffff03ff7812 */ /* 0x000fda000780c800 */
[----:B------:R-:W-:Y:S05]  /*47f0*/  @!P0 BRA `(.L_x_79) ;  /* 0x0000000400408947 */ /* 0x000fea0003800000 */
[C---:B------:R-:W-:Y:S02]  /*4800*/  FSETP.NEU.FTZ.AND P0, PT, |R0|.reuse, +INF , PT ;  /* 0x7f8000000000780b */ /* 0x040fe40003f1d200 */
[----:B------:R-:W-:Y:S02]  /*4810*/  FSETP.NEU.FTZ.AND P2, PT, |R3|, +INF , PT ;  /* 0x7f8000000300780b */ /* 0x000fe40003f5d200 */
[----:B------:R-:W-:-:S11]  /*4820*/  FSETP.NEU.FTZ.AND P1, PT, |R0|, +INF , PT ;  /* 0x7f8000000000780b */ /* 0x000fd60003f3d200 */
[----:B------:R-:W-:Y:S05]  /*4830*/  @!P2 BRA !P0, `(.L_x_79) ;  /* 0x000000040030a947 */ /* 0x000fea0004000000 */
[----:B------:R-:W-:-:S04]  /*4840*/  LOP3.LUT P0, RZ, R0, 0x7fffffff, RZ, 0xc0, !PT ;  /* 0x7fffffff00ff7812 */ /* 0x000fc8000780c0ff */
[----:B------:R-:W-:-:S13]  /*4850*/  PLOP3.LUT P0, PT, P2, P0, PT, 0x2f, 0xf2 ;  /* 0x0000000000f2781c */ /* 0x000fda0001700577 */
[----:B------:R-:W-:Y:S05]  /*4860*/  @P0 BRA `(.L_x_80) ;  /* 0x00000004001c0947 */ /* 0x000fea0003800000 */
[----:B------:R-:W-:-:S04]  /*4870*/  LOP3.LUT P0, RZ, R3, 0x7fffffff, RZ, 0xc0, !PT ;  /* 0x7fffffff03ff7812 */ /* 0x000fc8000780c0ff */
[----:B------:R-:W-:-:S13]  /*4880*/  PLOP3.LUT P0, PT, P1, P0, PT, 0x2f, 0xf2 ;  /* 0x0000000000f2781c */ /* 0x000fda0000f00577 */
[----:B------:R-:W-:Y:S05]  /*4890*/  @P0 BRA `(.L_x_81) ;  /* 0x0000000400040947 */ /* 0x000fea0003800000 */
[----:B------:R-:W-:Y:S02]  /*48a0*/  IADD3 R16, PT, PT, R20, -0x1, RZ ;  /* 0xffffffff14107810 */ /* 0x000fe40007ffe0ff */
[----:B------:R-:W-:Y:S02]  /*48b0*/  ISETP.GE.AND P1, PT, R19, RZ, PT ;  /* 0x000000ff1300720c */ /* 0x000fe40003f26270 */
[----:B------:R-:W-:-:S11]  /*48c0*/  ISETP.GE.AND P0, PT, R16, RZ, PT ;  /* 0x000000ff1000720c */ /* 0x000fd60003f06270 */
[----:B------:R-:W-:Y:S02]  /*48d0*/  @!P1 FFMA R3, R3, 1.84467440737095516160e+19, RZ ;  /* 0x5f80000003039823 */ /* 0x000fe400000000ff */
[----:B------:R-:W-:Y:S01]  /*48e0*/  @P0 IMAD.MOV.U32 R16, RZ, RZ, RZ ;  /* 0x000000ffff100224 */ /* 0x000fe200078e00ff */
[----:B------:R-:W-:Y:S01]  /*48f0*/  @!P0 MOV R16, 0xffffffc0 ;  /* 0xffffffc000108802 */ /* 0x000fe20000000f00 */
[----:B------:R-:W-:-:S03]  /*4900*/  @!P0 FFMA R0, R0, 1.84467440737095516160e+19, RZ ;  /* 0x5f80000000008823 */ /* 0x000fc600000000ff */
[----:B------:R-:W-:-:S07]  /*4910*/  @!P1 IADD3 R16, PT, PT, R16, 0x40, RZ ;  /* 0x0000004010109810 */ /* 0x000fce0007ffe0ff */
.L_x_77:
[----:B------:R-:W-:Y:S01]  /*4920*/  LEA R22, R13, 0xc0800000, 0x17 ;  /* 0xc08000000d167811 */ /* 0x000fe200078eb8ff */
[----:B------:R-:W-:Y:S01]  /*4930*/  BSSY.RECONVERGENT B1, `(.L_x_82) ;  /* 0x0000036000017945 */ /* 0x000fe20003800200 */
[----:B------:R-:W-:Y:S02]  /*4940*/  IADD3 R20, PT, PT, R20, -0x7f, RZ ;  /* 0xffffff8114147810 */ /* 0x000fe40007ffe0ff */
[----:B------:R-:W-:-:S03]  /*4950*/  IADD3 R21, PT, PT, -R22, R3, RZ ;  /* 0x0000000316157210 */ /* 0x000fc60007ffe1ff */
[C---:B------:R-:W-:Y:S01]  /*4960*/  IMAD R0, R20.reuse, -0x800000, R0 ;  /* 0xff80000014007824 */ /* 0x040fe200078e0200 */
[----:B------:R0:W1:Y:S01]  /*4970*/  MUFU.RCP R22, R21 ;  /* 0x0000001500167308 */ /* 0x0000620000001000 */
[----:B------:R-:W-:Y:S01]  /*4980*/  FADD.FTZ R3, -R21, -RZ ;  /* 0x800000ff15037221 */ /* 0x000fe20000010100 */
[----:B0-----:R-:W-:-:S04]  /*4990*/  IADD3 R21, PT, PT, R20, 0x7f, -R13 ;  /* 0x0000007f14157810 */ /* 0x001fc80007ffe80d */
[----:B------:R-:W-:Y:S01]  /*49a0*/  IADD3 R16, PT, PT, R21, R16, RZ ;  /* 0x0000001015107210 */ /* 0x000fe20007ffe0ff */
[----:B-1----:R-:W-:-:S04]  /*49b0*/  FFMA R19, R22, R3, 1 ;  /* 0x3f80000016137423 */ /* 0x002fc80000000003 */
[----:B------:R-:W-:-:S04]  /*49c0*/  FFMA R22, R22, R19, R22 ;  /* 0x0000001316167223 */ /* 0x000fc80000000016 */
[----:B------:R-:W-:-:S04]  /*49d0*/  FFMA R19, R0, R22, RZ ;  /* 0x0000001600137223 */ /* 0x000fc800000000ff */
[----:B------:R-:W-:-:S04]  /*49e0*/  FFMA R23, R3, R19, R0 ;  /* 0x0000001303177223 */ /* 0x000fc80000000000 */
[----:B------:R-:W-:-:S04]  /*49f0*/  FFMA R19, R22, R23, R19 ;  /* 0x0000001716137223 */ /* 0x000fc80000000013 */
[----:B------:R-:W-:-:S04]  /*4a00*/  FFMA R0, R3, R19, R0 ;  /* 0x0000001303007223 */ /* 0x000fc80000000000 */
[----:B------:R-:W-:-:S05]  /*4a10*/  FFMA R3, R22, R0, R19 ;  /* 0x0000000016037223 */ /* 0x000fca0000000013 */
[----:B------:R-:W-:-:S04]  /*4a20*/  SHF.R.U32.HI R13, RZ, 0x17, R3 ;  /* 0x00000017ff0d7819 */ /* 0x000fc80000011603 */
[----:B------:R-:W-:-:S04]  /*4a30*/  LOP3.LUT R13, R13, 0xff, RZ, 0xc0, !PT ;  /* 0x000000ff0d0d7812 */ /* 0x000fc800078ec0ff */
[----:B------:R-:W-:-:S04]  /*4a40*/  IADD3 R13, PT, PT, R13, R16, RZ ;  /* 0x000000100d0d7210 */ /* 0x000fc80007ffe0ff */
[----:B------:R-:W-:-:S04]  /*4a50*/  IADD3 R20, PT, PT, R13, -0x1, RZ ;  /* 0xffffffff0d147810 */ /* 0x000fc80007ffe0ff */
[----:B------:R-:W-:-:S13]  /*4a60*/  ISETP.GE.U32.AND P0, PT, R20, 0xfe, PT ;  /* 0x000000fe1400780c */ /* 0x000fda0003f06070 */
[----:B------:R-:W-:Y:S05]  /*4a70*/  @!P0 BRA `(.L_x_83) ;  /* 0x0000000000808947 */ /* 0x000fea0003800000 */
[----:B------:R-:W-:-:S13]  /*4a80*/  ISETP.GT.AND P0, PT, R13, 0xfe, PT ;  /* 0x000000fe0d00780c */ /* 0x000fda0003f04270 */
[----:B------:R-:W-:Y:S05]  /*4a90*/  @P0 BRA `(.L_x_84) ;  /* 0x00000000006c0947 */ /* 0x000fea0003800000 */
[----:B------:R-:W-:-:S13]  /*4aa0*/  ISETP.GE.AND P0, PT, R13, 0x1, PT ;  /* 0x000000010d00780c */ /* 0x000fda0003f06270 */
[----:B------:R-:W-:Y:S05]  /*4ab0*/  @P0 BRA `(.L_x_85) ;  /* 0x0000000000740947 */ /* 0x000fea0003800000 */
[----:B------:R-:W-:Y:S02]  /*4ac0*/  ISETP.GE.AND P0, PT, R13, -0x18, PT ;  /* 0xffffffe80d00780c */ /* 0x000fe40003f06270 */
[----:B------:R-:W-:-:S11]  /*4ad0*/  LOP3.LUT R3, R3, 0x80000000, RZ, 0xc0, !PT ;  /* 0x8000000003037812 */ /* 0x000fd600078ec0ff */
[----:B------:R-:W-:Y:S05]  /*4ae0*/  @!P0 BRA `(.L_x_85) ;  /* 0x0000000000688947 */ /* 0x000fea0003800000 */
[-CC-:B------:R-:W-:Y:S01]  /*4af0*/  FFMA.RZ R16, R22, R0.reuse, R19.reuse ;  /* 0x0000000016107223 */ /* 0x180fe2000000c013 */
[C---:B------:R-:W-:Y:S02]  /*4b00*/  IADD3 R21, PT, PT, R13.reuse, 0x20, RZ ;  /* 0x000000200d157810 */ /* 0x040fe40007ffe0ff */
[C---:B------:R-:W-:Y:S02]  /*4b10*/  ISETP.NE.AND P2, PT, R13.reuse, RZ, PT ;  /* 0x000000ff0d00720c */ /* 0x040fe40003f45270 */
[----:B------:R-:W-:Y:S01]  /*4b20*/  LOP3.LUT R20, R16, 0x7fffff, RZ, 0xc0, !PT ;  /* 0x007fffff10147812 */ /* 0x000fe200078ec0ff */
[CCC-:B------:R-:W-:Y:S01]  /*4b30*/  FFMA.RP R16, R22.reuse, R0.reuse, R19.reuse ;  /* 0x0000000016107223 */ /* 0x1c0fe20000008013 */
[----:B------:R-:W-:Y:S01]  /*4b40*/  FFMA.RM R19, R22, R0, R19 ;  /* 0x0000000016137223 */ /* 0x000fe20000004013 */
[----:B------:R-:W-:Y:S02]  /*4b50*/  ISETP.NE.AND P1, PT, R13, RZ, PT ;  /* 0x000000ff0d00720c */ /* 0x000fe40003f25270 */
[----:B------:R-:W-:-:S02]  /*4b60*/  LOP3.LUT R20, R20, 0x800000, RZ, 0xfc, !PT ;  /* 0x0080000014147812 */ /* 0x000fc400078efcff */
[----:B------:R-:W-:Y:S02]  /*4b70*/  IADD3 R13, PT, PT, -R13, RZ, RZ ;  /* 0x000000ff0d0d7210 */ /* 0x000fe40007ffe1ff */
[----:B------:R-:W-:Y:S02]  /*4b80*/  SHF.L.U32 R21, R20, R21, RZ ;  /* 0x0000001514157219 */ /* 0x000fe400000006ff */
[----:B------:R-:W-:Y:S02]  /*4b90*/  FSETP.NEU.FTZ.AND P0, PT, R16, R19, PT ;  /* 0x000000131000720b */ /* 0x000fe40003f1d000 */
[----:B------:R-:W-:Y:S02]  /*4ba0*/  SEL R13, R13, RZ, P2 ;  /* 0x000000ff0d0d7207 */ /* 0x000fe40001000000 */
[----:B------:R-:W-:Y:S02]  /*4bb0*/  ISETP.NE.AND P1, PT, R21, RZ, P1 ;  /* 0x000000ff1500720c */ /* 0x000fe40000f25270 */
[----:B------:R-:W-:-:S02]  /*4bc0*/  SHF.R.U32.HI R13, RZ, R13, R20 ;  /* 0x0000000dff0d7219 */ /* 0x000fc40000011614 */
[----:B------:R-:W-:Y:S02]  /*4bd0*/  PLOP3.LUT P0, PT, P0, P1, PT, 0xf8, 0x8f ;  /* 0x00000000008f781c */ /* 0x000fe40000703f70 */
[----:B------:R-:W-:Y:S02]  /*4be0*/  SHF.R.U32.HI R19, RZ, 0x1, R13 ;  /* 0x00000001ff137819 */ /* 0x000fe4000001160d */
[----:B------:R-:W-:-:S04]  /*4bf0*/  SEL R0, RZ, 0x1, !P0 ;  /* 0x00000001ff007807 */ /* 0x000fc80004000000 */
[----:B------:R-:W-:-:S04]  /*4c00*/  LOP3.LUT R0, R0, 0x1, R19, 0xf8, !PT ;  /* 0x0000000100007812 */ /* 0x000fc800078ef813 */
[----:B------:R-:W-:-:S04]  /*4c10*/  LOP3.LUT R0, R0, R13, RZ, 0xc0, !PT ;  /* 0x0000000d00007212 */ /* 0x000fc800078ec0ff */
[----:B------:R-:W-:-:S04]  /*4c20*/  IADD3 R0, PT, PT, R19, R0, RZ ;  /* 0x0000000013007210 */ /* 0x000fc80007ffe0ff */
[----:B------:R-:W-:Y:S01]  /*4c30*/  LOP3.LUT R3, R0, R3, RZ, 0xfc, !PT ;  /* 0x0000000300037212 */ /* 0x000fe200078efcff */
[----:B------:R-:W-:Y:S06]  /*4c40*/  BRA `(.L_x_85) ;  /* 0x0000000000107947 */ /* 0x000fec0003800000 */
.L_x_84:
[----:B------:R-:W-:-:S04]  /*4c50*/  LOP3.LUT R3, R3, 0x80000000, RZ, 0xc0, !PT ;  /* 0x8000000003037812 */ /* 0x000fc800078ec0ff */
[----:B------:R-:W-:Y:S01]  /*4c60*/  LOP3.LUT R3, R3, 0x7f800000, RZ, 0xfc, !PT ;  /* 0x7f80000003037812 */ /* 0x000fe200078efcff */
[----:B------:R-:W-:Y:S06]  /*4c70*/  BRA `(.L_x_85) ;  /* 0x0000000000047947 */ /* 0x000fec0003800000 */
.L_x_83:
[----:B------:R-:W-:-:S07]  /*4c80*/  LEA R3, R16, R3, 0x17 ;  /* 0x0000000310037211 */ /* 0x000fce00078eb8ff */
.L_x_85:
[----:B------:R-:W-:Y:S05]  /*4c90*/  BSYNC.RECONVERGENT B1 ;  /* 0x0000000000017941 */ /* 0x000fea0003800200 */
.L_x_82:
[----:B------:R-:W-:Y:S05]  /*4ca0*/  BRA `(.L_x_86) ;  /* 0x0000000000207947 */ /* 0x000fea0003800000 */
.L_x_81:
[----:B------:R-:W-:-:S04]  /*4cb0*/  LOP3.LUT R3, R3, 0x80000000, R0, 0x48, !PT ;  /* 0x8000000003037812 */ /* 0x000fc800078e4800 */
[----:B------:R-:W-:Y:S01]  /*4cc0*/  LOP3.LUT R3, R3, 0x7f800000, RZ, 0xfc, !PT ;  /* 0x7f80000003037812 */ /* 0x000fe200078efcff */
[----:B------:R-:W-:Y:S06]  /*4cd0*/  BRA `(.L_x_86) ;  /* 0x0000000000147947 */ /* 0x000fec0003800000 */
.L_x_80:
[----:B------:R-:W-:Y:S01]  /*4ce0*/  LOP3.LUT R3, R3, 0x80000000, R0, 0x48, !PT ;  /* 0x8000000003037812 */ /* 0x000fe200078e4800 */
[----:B------:R-:W-:Y:S06]  /*4cf0*/  BRA `(.L_x_86) ;  /* 0x00000000000c7947 */ /* 0x000fec0003800000 */
.L_x_79:
[----:B------:R-:W0:Y:S01]  /*4d00*/  MUFU.RSQ R3, -QNAN ;  /* 0xffc0000000037908 */ /* 0x000e220000001400 */
[----:B------:R-:W-:Y:S05]  /*4d10*/  BRA `(.L_x_86) ;  /* 0x0000000000047947 */ /* 0x000fea0003800000 */
.L_x_78:
[----:B------:R-:W-:-:S07]  /*4d20*/  FADD.FTZ R3, R0, R3 ;  /* 0x0000000300037221 */ /* 0x000fce0000010000 */
.L_x_86:
[----:B------:R-:W-:Y:S05]  /*4d30*/  BSYNC.RECONVERGENT B0 ;  /* 0x0000000000007941 */ /* 0x000fea0003800200 */
.L_x_76:
[----:B------:R-:W-:-:S04]  /*4d40*/  HFMA2 R19, -RZ, RZ, 0, 0 ;  /* 0x00000000ff137431 */ /* 0x000fc800000001ff */
[----:B0-----:R-:W-:Y:S05]  /*4d50*/  RET.REL.NODEC R18 `(_Z17forward_kernel_v2PKfS0_S0_iiiiiifPfS1_S1_) ;  /* 0xffffffb012a87950 */ /* 0x001fea0003c3ffff */
.L_x_87:
[----:B------:R-:W-:-:S00]  /*4d60*/  BRA `(.L_x_87) ;  /* 0xfffffffc00fc7947 */ /* 0x000fc0000383ffff */
[----:B------:R-:W-:-:S00]  /*4d70*/  NOP ;  /* 0x0000000000007918 */ /* 0x000fc00000000000 */
        /* <DEDUP_REMOVED lines=8> */
.L_x_88:


//--------------------- .nv.shared._Z17forward_kernel_v2PKfS0_S0_iiiiiifPfS1_S1_ --------------------------
	.section	.nv.shared._Z17forward_kernel_v2PKfS0_S0_iiiiiifPfS1_S1_,"aw",@nobits
	.sectionflags	@""
	.align	16
	.zero		1024


//--------------------- .nv.shared.reserved.0     --------------------------
	.section	.nv.shared.reserved.0,"aw",@nobits
	.weak		__nv_reservedSMEM_offset_0_alias
	.size		__nv_reservedSMEM_offset_0_alias, 0, 64
	.other		__nv_reservedSMEM_offset_0_alias,@"STO_CUDA_RESERVED_SHARED STV_DEFAULT"
__nv_reservedSMEM_offset_0_alias:
	.zero		0
	.zero		64


//--------------------- .nv.constant0._Z17forward_kernel_v2PKfS0_S0_iiiiiifPfS1_S1_ --------------------------
	.section	.nv.constant0._Z17forward_kernel_v2PKfS0_S0_iiiiiifPfS1_S1_,"a",@progbits
	.sectionflags	@""
	.align	4
.nv.constant0._Z17forward_kernel_v2PKfS0_S0_iiiiiifPfS1_S1_:
	.zero		976


//--------------------- SYMBOLS --------------------------

	.type		.nv.reservedSmem.offset0,@object
	.size		.nv.reservedSmem.offset0,0x4
	.type		.nv.reservedSmem.cap,@object
	.size		.nv.reservedSmem.cap,0x4
